	.target	sm_100a

	.elftype	@"ET_EXEC"


//--------------------- .note.nv.tkinfo           --------------------------
	.section	.note.nv.tkinfo,"",@"SHT_NOTE"
	.sectionflags	@"SHF_NOTE_NV_TKINFO"
	.tkinfo
        /*0018*/ 	.word	0x00000002
        /*0030*/ 	.string	""
        /*0030*/ 	.string	"ptxas"
        /*0030*/ 	.string	"Cuda compilation tools, release 13.0, V13.0.88"
        /*0030*/ 	.string	"Build cuda_13.0.r13.0/compiler.36424714_0"
        /*0030*/ 	.string	"-arch sm_100a -m 64 "



//--------------------- .note.nv.cuinfo           --------------------------
	.section	.note.nv.cuinfo,"",@"SHT_NOTE"
	.sectionflags	@"SHF_NOTE_NV_CUINFO"
        /*0018*/ 	.short	0x0002
        /*001a*/ 	.short	0x0064
        /*001c*/ 	.short	0x0082
	.zero		2


//--------------------- .nv.info                  --------------------------
	.section	.nv.info,"",@"SHT_CUDA_INFO"
	.align	4


	//----- nvinfo : EIATTR_REGCOUNT
	.align		4
        /*0000*/ 	.byte	0x04, 0x2f
        /*0002*/ 	.short	(.L_19 - .L_18)
	.align		4
.L_18:
        /*0004*/ 	.word	index@(_ZN7cutlass13device_kernelINS_4gemm6kernel13GemmUniversalIN4cute5tupleIJiiiiEEENS1_10collective13CollectiveMmaINS1_35MainloopSm100TmaUmmaWarpSpecializedILi5ELi2ELi4ENS5_IJNS4_1CILi2EEESB_NSA_ILi1EEEEEEEENS5_IJNSA_ILi128EEENSA_ILi256EEENSA_ILi64EEEEEENS_10bfloat16_tENS5_IJlSC_lEEESJ_SK_NS4_8TiledMMAINS4_8MMA_AtomIJNS4_26SM100_MMA_F16BF16_2x1SM_SSISJ_SJ_fLi128ELi256ELNS4_4UMMA5MajorE0ELSP_0ELNSO_7ScaleInE0ELSQ_0EEEEEENS4_6LayoutINS5_IJSC_SC_SC_EEENS5_IJNSA_ILi0EEESV_SV_EEEEENS5_IJNS4_10UnderscoreESY_SY_EEEEENS4_28SM100_TMA_2SM_LOAD_MULTICASTENS4_14ComposedLayoutINS4_7SwizzleILi3ELi4ELi3EEENS4_18smem_ptr_flag_bitsILi16EEENST_INS5_IJNSA_ILi8EEESH_EEENS5_IJSH_SC_EEEEEEEvNS4_8identityENS4_18SM100_TMA_2SM_LOADES1B_vS1C_EENS_8epilogue10collective18CollectiveEpilogueINS1F_23Sm100TmaWarpSpecializedILi4ELi2ELi32ELb1ELb0EEEJNS5_IJSH_SG_SH_EEENS5_IJNST_ISH_SC_EENST_INS5_IJNSA_ILi32EEESB_EEENS5_IJSC_SF_EEEEEEEESJ_SK_SJ_SK_NS1F_6fusion15FusionCallbacksIS1J_NS1R_17LinearCombinationISJ_fSJ_fLNS_15FloatRoundStyleE2EEES1K_S1Q_JEEENS4_5SM1004TMEM4LOAD26SM100_TMEM_LOAD_32dp32b32xENS4_13SM90_TMA_LOADENS12_INS13_ILi2ELi4ELi3EEES16_NST_INS5_IJS17_S1M_EEENS5_IJS1M_SC_EEEEEEENS4_39AutoVectorizingCopyWithAssumedAlignmentILi128EEENS4_14SM90_TMA_STOREES26_S28_S28_EEEvvEEEEvNT_6ParamsE)
        /*0008*/ 	.word	0x00000076


	//----- nvinfo : EIATTR_FRAME_SIZE
	.align		4
.L_19:
        /*000c*/ 	.byte	0x04, 0x11
        /*000e*/ 	.short	(.L_21 - .L_20)
	.align		4
.L_20:
        /*0010*/ 	.word	index@($__internal_2_$__cuda_sm10x_tcgen05_guardrail_trap_unallocated_columns_being_dealloced)
        /*0014*/ 	.word	0x00000000


	//----- nvinfo : EIATTR_FRAME_SIZE
	.align		4
.L_21:
        /*0018*/ 	.byte	0x04, 0x11
        /*001a*/ 	.short	(.L_23 - .L_22)
	.align		4
.L_22:
        /*001c*/ 	.word	index@($__internal_1_$__cuda_sm10x_tcgen05_guardrail_trap_phase_invalid_during_alloc)
        /*0020*/ 	.word	0x00000000


	//----- nvinfo : EIATTR_FRAME_SIZE
	.align		4
.L_23:
        /*0024*/ 	.byte	0x04, 0x11
        /*0026*/ 	.short	(.L_25 - .L_24)
	.align		4
.L_24:
        /*0028*/ 	.word	index@($__internal_0_$__cuda_sm10x_tcgen05_guardrail_trap_col_being_dealloced_not_returned_by_alloc)
        /*002c*/ 	.word	0x00000000


	//----- nvinfo : EIATTR_FRAME_SIZE
	.align		4
.L_25:
        /*0030*/ 	.byte	0x04, 0x11
        /*0032*/ 	.short	(.L_27 - .L_26)
	.align		4
.L_26:
        /*0034*/ 	.word	index@(_ZN7cutlass13device_kernelINS_4gemm6kernel13GemmUniversalIN4cute5tupleIJiiiiEEENS1_10collective13CollectiveMmaINS1_35MainloopSm100TmaUmmaWarpSpecializedILi5ELi2ELi4ENS5_IJNS4_1CILi2EEESB_NSA_ILi1EEEEEEEENS5_IJNSA_ILi128EEENSA_ILi256EEENSA_ILi64EEEEEENS_10bfloat16_tENS5_IJlSC_lEEESJ_SK_NS4_8TiledMMAINS4_8MMA_AtomIJNS4_26SM100_MMA_F16BF16_2x1SM_SSISJ_SJ_fLi128ELi256ELNS4_4UMMA5MajorE0ELSP_0ELNSO_7ScaleInE0ELSQ_0EEEEEENS4_6LayoutINS5_IJSC_SC_SC_EEENS5_IJNSA_ILi0EEESV_SV_EEEEENS5_IJNS4_10UnderscoreESY_SY_EEEEENS4_28SM100_TMA_2SM_LOAD_MULTICASTENS4_14ComposedLayoutINS4_7SwizzleILi3ELi4ELi3EEENS4_18smem_ptr_flag_bitsILi16EEENST_INS5_IJNSA_ILi8EEESH_EEENS5_IJSH_SC_EEEEEEEvNS4_8identityENS4_18SM100_TMA_2SM_LOADES1B_vS1C_EENS_8epilogue10collective18CollectiveEpilogueINS1F_23Sm100TmaWarpSpecializedILi4ELi2ELi32ELb1ELb0EEEJNS5_IJSH_SG_SH_EEENS5_IJNST_ISH_SC_EENST_INS5_IJNSA_ILi32EEESB_EEENS5_IJSC_SF_EEEEEEEESJ_SK_SJ_SK_NS1F_6fusion15FusionCallbacksIS1J_NS1R_17LinearCombinationISJ_fSJ_fLNS_15FloatRoundStyleE2EEES1K_S1Q_JEEENS4_5SM1004TMEM4LOAD26SM100_TMEM_LOAD_32dp32b32xENS4_13SM90_TMA_LOADENS12_INS13_ILi2ELi4ELi3EEES16_NST_INS5_IJS17_S1M_EEENS5_IJS1M_SC_EEEEEEENS4_39AutoVectorizingCopyWithAssumedAlignmentILi128EEENS4_14SM90_TMA_STOREES26_S28_S28_EEEvvEEEEvNT_6ParamsE)
        /*0038*/ 	.word	0x00000000


	//----- nvinfo : EIATTR_MIN_STACK_SIZE
	.align		4
.L_27:
        /*003c*/ 	.byte	0x04, 0x12
        /*003e*/ 	.short	(.L_29 - .L_28)
	.align		4
.L_28:
        /*0040*/ 	.word	index@(_ZN7cutlass13device_kernelINS_4gemm6kernel13GemmUniversalIN4cute5tupleIJiiiiEEENS1_10collective13CollectiveMmaINS1_35MainloopSm100TmaUmmaWarpSpecializedILi5ELi2ELi4ENS5_IJNS4_1CILi2EEESB_NSA_ILi1EEEEEEEENS5_IJNSA_ILi128EEENSA_ILi256EEENSA_ILi64EEEEEENS_10bfloat16_tENS5_IJlSC_lEEESJ_SK_NS4_8TiledMMAINS4_8MMA_AtomIJNS4_26SM100_MMA_F16BF16_2x1SM_SSISJ_SJ_fLi128ELi256ELNS4_4UMMA5MajorE0ELSP_0ELNSO_7ScaleInE0ELSQ_0EEEEEENS4_6LayoutINS5_IJSC_SC_SC_EEENS5_IJNSA_ILi0EEESV_SV_EEEEENS5_IJNS4_10UnderscoreESY_SY_EEEEENS4_28SM100_TMA_2SM_LOAD_MULTICASTENS4_14ComposedLayoutINS4_7SwizzleILi3ELi4ELi3EEENS4_18smem_ptr_flag_bitsILi16EEENST_INS5_IJNSA_ILi8EEESH_EEENS5_IJSH_SC_EEEEEEEvNS4_8identityENS4_18SM100_TMA_2SM_LOADES1B_vS1C_EENS_8epilogue10collective18CollectiveEpilogueINS1F_23Sm100TmaWarpSpecializedILi4ELi2ELi32ELb1ELb0EEEJNS5_IJSH_SG_SH_EEENS5_IJNST_ISH_SC_EENST_INS5_IJNSA_ILi32EEESB_EEENS5_IJSC_SF_EEEEEEEESJ_SK_SJ_SK_NS1F_6fusion15FusionCallbacksIS1J_NS1R_17LinearCombinationISJ_fSJ_fLNS_15FloatRoundStyleE2EEES1K_S1Q_JEEENS4_5SM1004TMEM4LOAD26SM100_TMEM_LOAD_32dp32b32xENS4_13SM90_TMA_LOADENS12_INS13_ILi2ELi4ELi3EEES16_NST_INS5_IJS17_S1M_EEENS5_IJS1M_SC_EEEEEEENS4_39AutoVectorizingCopyWithAssumedAlignmentILi128EEENS4_14SM90_TMA_STOREES26_S28_S28_EEEvvEEEEvNT_6ParamsE)
        /*0044*/ 	.word	0x00000000
.L_29:


//--------------------- .nv.compat                --------------------------
	.section	.nv.compat,"",@"SHT_CUDA_COMPAT_INFO"
	.align	4
        /*0000*/ 	.byte	0x02, 0x09, 0x01, 0x00, 0x02, 0x02, 0x02, 0x00, 0x02, 0x05, 0x05, 0x00, 0x03, 0x07, 0x01, 0x01
        /*0010*/ 	.byte	0x02, 0x03, 0x01, 0x00, 0x02, 0x06, 0x01, 0x00, 0x04, 0x0b, 0x08, 0x00, 0x09, 0x00, 0x00, 0x00
        /*0020*/ 	.byte	0x00, 0x00, 0x00, 0x00


//--------------------- .nv.info._ZN7cutlass13device_kernelINS_4gemm6kernel13GemmUniversalIN4cute5tupleIJiiiiEEENS1_10collective13CollectiveMmaINS1_35MainloopSm100TmaUmmaWarpSpecializedILi5ELi2ELi4ENS5_IJNS4_1CILi2EEESB_NSA_ILi1EEEEEEEENS5_IJNSA_ILi128EEENSA_ILi256EEENSA_ILi64EEEEEENS_10bfloat16_tENS5_IJlSC_lEEESJ_SK_NS4_8TiledMMAINS4_8MMA_AtomIJNS4_26SM100_MMA_F16BF16_2x1SM_SSISJ_SJ_fLi128ELi256ELNS4_4UMMA5MajorE0ELSP_0ELNSO_7ScaleInE0ELSQ_0EEEEEENS4_6LayoutINS5_IJSC_SC_SC_EEENS5_IJNSA_ILi0EEESV_SV_EEEEENS5_IJNS4_10UnderscoreESY_SY_EEEEENS4_28SM100_TMA_2SM_LOAD_MULTICASTENS4_14ComposedLayoutINS4_7SwizzleILi3ELi4ELi3EEENS4_18smem_ptr_flag_bitsILi16EEENST_INS5_IJNSA_ILi8EEESH_EEENS5_IJSH_SC_EEEEEEEvNS4_8identityENS4_18SM100_TMA_2SM_LOADES1B_vS1C_EENS_8epilogue10collective18CollectiveEpilogueINS1F_23Sm100TmaWarpSpecializedILi4ELi2ELi32ELb1ELb0EEEJNS5_IJSH_SG_SH_EEENS5_IJNST_ISH_SC_EENST_INS5_IJNSA_ILi32EEESB_EEENS5_IJSC_SF_EEEEEEEESJ_SK_SJ_SK_NS1F_6fusion15FusionCallbacksIS1J_NS1R_17LinearCombinationISJ_fSJ_fLNS_15FloatRoundStyleE2EEES1K_S1Q_JEEENS4_5SM1004TMEM4LOAD26SM100_TMEM_LOAD_32dp32b32xENS4_13SM90_TMA_LOADENS12_INS13_ILi2ELi4ELi3EEES16_NST_INS5_IJS17_S1M_EEENS5_IJS1M_SC_EEEEEEENS4_39AutoVectorizingCopyWithAssumedAlignmentILi128EEENS4_14SM90_TMA_STOREES26_S28_S28_EEEvvEEEEvNT_6ParamsE --------------------------
	.section	.nv.info._ZN7cutlass13device_kernelINS_4gemm6kernel13GemmUniversalIN4cute5tupleIJiiiiEEENS1_10collective13CollectiveMmaINS1_35MainloopSm100TmaUmmaWarpSpecializedILi5ELi2ELi4ENS5_IJNS4_1CILi2EEESB_NSA_ILi1EEEEEEEENS5_IJNSA_ILi128EEENSA_ILi256EEENSA_ILi64EEEEEENS_10bfloat16_tENS5_IJlSC_lEEESJ_SK_NS4_8TiledMMAINS4_8MMA_AtomIJNS4_26SM100_MMA_F16BF16_2x1SM_SSISJ_SJ_fLi128ELi256ELNS4_4UMMA5MajorE0ELSP_0ELNSO_7ScaleInE0ELSQ_0EEEEEENS4_6LayoutINS5_IJSC_SC_SC_EEENS5_IJNSA_ILi0EEESV_SV_EEEEENS5_IJNS4_10UnderscoreESY_SY_EEEEENS4_28SM100_TMA_2SM_LOAD_MULTICASTENS4_14ComposedLayoutINS4_7SwizzleILi3ELi4ELi3EEENS4_18smem_ptr_flag_bitsILi16EEENST_INS5_IJNSA_ILi8EEESH_EEENS5_IJSH_SC_EEEEEEEvNS4_8identityENS4_18SM100_TMA_2SM_LOADES1B_vS1C_EENS_8epilogue10collective18CollectiveEpilogueINS1F_23Sm100TmaWarpSpecializedILi4ELi2ELi32ELb1ELb0EEEJNS5_IJSH_SG_SH_EEENS5_IJNST_ISH_SC_EENST_INS5_IJNSA_ILi32EEESB_EEENS5_IJSC_SF_EEEEEEEESJ_SK_SJ_SK_NS1F_6fusion15FusionCallbacksIS1J_NS1R_17LinearCombinationISJ_fSJ_fLNS_15FloatRoundStyleE2EEES1K_S1Q_JEEENS4_5SM1004TMEM4LOAD26SM100_TMEM_LOAD_32dp32b32xENS4_13SM90_TMA_LOADENS12_INS13_ILi2ELi4ELi3EEES16_NST_INS5_IJS17_S1M_EEENS5_IJS1M_SC_EEEEEEENS4_39AutoVectorizingCopyWithAssumedAlignmentILi128EEENS4_14SM90_TMA_STOREES26_S28_S28_EEEvvEEEEvNT_6ParamsE,"",@"SHT_CUDA_INFO"
	.sectionflags	@""
	.align	4


	//----- nvinfo : EIATTR_CUDA_API_VERSION
	.align		4
        /*0000*/ 	.byte	0x04, 0x37
        /*0002*/ 	.short	(.L_31 - .L_30)
.L_30:
        /*0004*/ 	.word	0x00000082


	//----- nvinfo : EIATTR_KPARAM_INFO
	.align		4
.L_31:
        /*0008*/ 	.byte	0x04, 0x17
        /*000a*/ 	.short	(.L_33 - .L_32)
.L_32:
        /*000c*/ 	.word	0x00000000
        /*0010*/ 	.short	0x0000
        /*0012*/ 	.short	0x0000
        /*0014*/ 	.byte	0x00, 0xf0, 0x01, 0x20


	//----- nvinfo : EIATTR_AT_ENTRY_FRAGMENTS
	.align		4
.L_33:
        /*0018*/ 	.byte	0x04, 0x4f
        /*001a*/ 	.short	(.L_35 - .L_34)


	//   ....[0]....
.L_34:
        /*001c*/ 	.word	0x00000007


	//----- nvinfo : EIATTR_RESERVED_SMEM_USED
	.align		4
.L_35:
        /*0020*/ 	.byte	0x01, 0x41
	.zero		2


	//----- nvinfo : EIATTR_SPARSE_MMA_MASK
	.align		4
        /*0024*/ 	.byte	0x03, 0x50
        /*0026*/ 	.short	0x0000


	//----- nvinfo : EIATTR_TCGEN05_2CTA_USED
	.align		4
        /*0028*/ 	.byte	0x01, 0x52
	.zero		2


	//----- nvinfo : EIATTR_MAXREG_COUNT
	.align		4
        /*002c*/ 	.byte	0x03, 0x1b
        /*002e*/ 	.short	0x00ff


	//----- nvinfo : EIATTR_NUM_BARRIERS
	.align		4
        /*0030*/ 	.byte	0x02, 0x4c
        /*0032*/ 	.byte	0x07
	.zero		1


	//----- nvinfo : EIATTR_EXTERNS
	.align		4
        /*0034*/ 	.byte	0x04, 0x0f
        /*0036*/ 	.short	(.L_37 - .L_36)


	//   ....[0]....
	.align		4
.L_36:
        /*0038*/ 	.word	index@(__assertfail)


	//----- nvinfo : EIATTR_MERCURY_ISA_VERSION
	.align		4
.L_37:
        /*003c*/ 	.byte	0x03, 0x5f
        /*003e*/ 	.short	0x0101


	//----- nvinfo : EIATTR_INT_WARP_WIDE_INSTR_OFFSETS
	.align		4
        /*0040*/ 	.byte	0x04, 0x31
        /*0042*/ 	.short	(.L_39 - .L_38)


	//   ....[0]....
.L_38:
        /*0044*/ 	.word	0x00000e00


	//   ....[1]....
        /*0048*/ 	.word	0x00000eb0


	//   ....[2]....
        /*004c*/ 	.word	0x00004460


	//   ....[3]....
        /*0050*/ 	.word	0x00004480


	//   ....[4]....
        /*0054*/ 	.word	0x000044b0


	//   ....[5]....
        /*0058*/ 	.word	0x00005030


	//   ....[6]....
        /*005c*/ 	.word	0x000050d0


	//   ....[7]....
        /*0060*/ 	.word	0x00005180


	//   ....[8]....
        /*0064*/ 	.word	0x000051f0


	//   ....[9]....
        /*0068*/ 	.word	0x000052b0


	//   ....[10]....
        /*006c*/ 	.word	0x00005350


	//   ....[11]....
        /*0070*/ 	.word	0x000053c0


	//   ....[12]....
        /*0074*/ 	.word	0x00005480


	//   ....[13]....
        /*0078*/ 	.word	0x00005520


	//   ....[14]....
        /*007c*/ 	.word	0x000055c0


	//   ....[15]....
        /*0080*/ 	.word	0x000056b0


	//   ....[16]....
        /*0084*/ 	.word	0x00005790


	//----- nvinfo : EIATTR_COOP_GROUP_MASK_REGIDS
	.align		4
.L_39:
        /*0088*/ 	.byte	0x04, 0x29
        /*008a*/ 	.short	(.L_41 - .L_40)


	//   ....[0]....
.L_40:
        /*008c*/ 	.word	0xffffffff


	//   ....[1]....
        /*0090*/ 	.word	0xffffffff


	//   ....[2]....
        /*0094*/ 	.word	0xffffffff


	//   ....[3]....
        /*0098*/ 	.word	0xffffffff


	//   ....[4]....
        /*009c*/ 	.word	0xffffffff


	//   ....[5]....
        /*00a0*/ 	.word	0xffffffff


	//   ....[6]....
        /*00a4*/ 	.word	0xffffffff


	//   ....[7]....
        /*00a8*/ 	.word	0xffffffff


	//   ....[8]....
        /*00ac*/ 	.word	0xffffffff


	//   ....[9]....
        /*00b0*/ 	.word	0xffffffff


	//   ....[10]....
        /*00b4*/ 	.word	0xffffffff


	//   ....[11]....
        /*00b8*/ 	.word	0xffffffff


	//   ....[12]....
        /*00bc*/ 	.word	0xffffffff


	//   ....[13]....
        /*00c0*/ 	.word	0xffffffff


	//----- nvinfo : EIATTR_COOP_GROUP_INSTR_OFFSETS
	.align		4
.L_41:
        /*00c4*/ 	.byte	0x04, 0x28
        /*00c6*/ 	.short	(.L_43 - .L_42)


	//   ....[0]....
.L_42:
        /*00c8*/ 	.word	0x000000b0


	//   ....[1]....
        /*00cc*/ 	.word	0x00000520


	//   ....[2]....
        /*00d0*/ 	.word	0x00000710


	//   ....[3]....
        /*00d4*/ 	.word	0x000008b0


	//   ....[4]....
        /*00d8*/ 	.word	0x000009b0


	//   ....[5]....
        /*00dc*/ 	.word	0x00000b20


	//   ....[6]....
        /*00e0*/ 	.word	0x00000cc0


	//   ....[7]....
        /*00e4*/ 	.word	0x00000f20


	//   ....[8]....
        /*00e8*/ 	.word	0x000022c0


	//   ....[9]....
        /*00ec*/ 	.word	0x00003240


	//   ....[10]....
        /*00f0*/ 	.word	0x00003710


	//   ....[11]....
        /*00f4*/ 	.word	0x00003740


	//   ....[12]....
        /*00f8*/ 	.word	0x00004360


	//   ....[13]....
        /*00fc*/ 	.word	0x00004570


	//----- nvinfo : EIATTR_VRC_CTA_INIT_COUNT
	.align		4
.L_43:
        /*0100*/ 	.byte	0x02, 0x4a
        /*0102*/ 	.byte	0x80
	.zero		1


	//----- nvinfo : EIATTR_SYSCALL_OFFSETS
	.align		4
        /*0104*/ 	.byte	0x04, 0x46
        /*0106*/ 	.short	(.L_45 - .L_44)


	//   ....[0]....
.L_44:
        /*0108*/ 	.word	0x00006350


	//   ....[1]....
        /*010c*/ 	.word	0x00006440


	//   ....[2]....
        /*0110*/ 	.word	0x00006be0


	//   ....[3]....
        /*0114*/ 	.word	0x000078b0


	//   ....[4]....
        /*0118*/ 	.word	0x00008560


	//   ....[5]....
        /*011c*/ 	.word	0x00009200


	//----- nvinfo : EIATTR_MBARRIER_INSTR_OFFSETS
	.align		4
.L_45:
        /*0120*/ 	.byte	0x04, 0x39
        /*0122*/ 	.short	(.L_47 - .L_46)


	//   ....[0]....
.L_46:
        /*0124*/ 	.word	0x00000660
        /*0128*/ 	.word	0x000000ff
        /*012c*/ 	.word	0x00000000
        /*0130*/ 	.short	0x0100
        /*0132*/ 	.byte	0x04
	.zero		1


	//   ....[1]....
        /*0134*/ 	.word	0x00000670
        /*0138*/ 	.word	0x000000ff
        /*013c*/ 	.word	0x00000028
        /*0140*/ 	.short	0x0100
        /*0142*/ 	.byte	0x04
	.zero		1


	//   ....[2]....
        /*0144*/ 	.word	0x00000680
        /*0148*/ 	.word	0x000000ff
        /*014c*/ 	.word	0x00000008
        /*0150*/ 	.short	0x0100
        /*0152*/ 	.byte	0x04
	.zero		1


	//   ....[3]....
        /*0154*/ 	.word	0x00000690
        /*0158*/ 	.word	0x000000ff
        /*015c*/ 	.word	0x00000030
        /*0160*/ 	.short	0x0100
        /*0162*/ 	.byte	0x04
	.zero		1


	//   ....[4]....
        /*0164*/ 	.word	0x000006a0
        /*0168*/ 	.word	0x000000ff
        /*016c*/ 	.word	0x00000010
        /*0170*/ 	.short	0x0100
        /*0172*/ 	.byte	0x04
	.zero		1


	//   ....[5]....
        /*0174*/ 	.word	0x000006b0
        /*0178*/ 	.word	0x000000ff
        /*017c*/ 	.word	0x00000038
        /*0180*/ 	.short	0x0100
        /*0182*/ 	.byte	0x04
	.zero		1


	//   ....[6]....
        /*0184*/ 	.word	0x000006c0
        /*0188*/ 	.word	0x000000ff
        /*018c*/ 	.word	0x00000018
        /*0190*/ 	.short	0x0100
        /*0192*/ 	.byte	0x04
	.zero		1


	//   ....[7]....
        /*0194*/ 	.word	0x000006d0
        /*0198*/ 	.word	0x000000ff
        /*019c*/ 	.word	0x00000040
        /*01a0*/ 	.short	0x0100
        /*01a2*/ 	.byte	0x04
	.zero		1


	//   ....[8]....
        /*01a4*/ 	.word	0x000006e0
        /*01a8*/ 	.word	0x000000ff
        /*01ac*/ 	.word	0x00000020
        /*01b0*/ 	.short	0x0100
        /*01b2*/ 	.byte	0x04
	.zero		1


	//   ....[9]....
        /*01b4*/ 	.word	0x000006f0
        /*01b8*/ 	.word	0x000000ff
        /*01bc*/ 	.word	0x00000048
        /*01c0*/ 	.short	0x0100
        /*01c2*/ 	.byte	0x04
	.zero		1


	//   ....[10]....
        /*01c4*/ 	.word	0x00000820
        /*01c8*/ 	.word	0x000000ff
        /*01cc*/ 	.word	0x00000050
        /*01d0*/ 	.short	0x0100
        /*01d2*/ 	.byte	0x04
	.zero		1


	//   ....[11]....
        /*01d4*/ 	.word	0x00000830
        /*01d8*/ 	.word	0x000000ff
        /*01dc*/ 	.word	0x00000070
        /*01e0*/ 	.short	0x0100
        /*01e2*/ 	.byte	0x04
	.zero		1


	//   ....[12]....
        /*01e4*/ 	.word	0x00000840
        /*01e8*/ 	.word	0x000000ff
        /*01ec*/ 	.word	0x00000058
        /*01f0*/ 	.short	0x0100
        /*01f2*/ 	.byte	0x04
	.zero		1


	//   ....[13]....
        /*01f4*/ 	.word	0x00000850
        /*01f8*/ 	.word	0x000000ff
        /*01fc*/ 	.word	0x00000078
        /*0200*/ 	.short	0x0100
        /*0202*/ 	.byte	0x04
	.zero		1


	//   ....[14]....
        /*0204*/ 	.word	0x00000860
        /*0208*/ 	.word	0x000000ff
        /*020c*/ 	.word	0x00000060
        /*0210*/ 	.short	0x0100
        /*0212*/ 	.byte	0x04
	.zero		1


	//   ....[15]....
        /*0214*/ 	.word	0x00000870
        /*0218*/ 	.word	0x000000ff
        /*021c*/ 	.word	0x00000080
        /*0220*/ 	.short	0x0100
        /*0222*/ 	.byte	0x04
	.zero		1


	//   ....[16]....
        /*0224*/ 	.word	0x00000880
        /*0228*/ 	.word	0x000000ff
        /*022c*/ 	.word	0x00000068
        /*0230*/ 	.short	0x0100
        /*0232*/ 	.byte	0x04
	.zero		1


	//   ....[17]....
        /*0234*/ 	.word	0x00000890
        /*0238*/ 	.word	0x000000ff
        /*023c*/ 	.word	0x00000088
        /*0240*/ 	.short	0x0100
        /*0242*/ 	.byte	0x04
	.zero		1


	//   ....[18]....
        /*0244*/ 	.word	0x00000980
        /*0248*/ 	.word	0x000000ff
        /*024c*/ 	.word	0x00000090
        /*0250*/ 	.short	0x0100
        /*0252*/ 	.byte	0x06
	.zero		1


	//   ....[19]....
        /*0254*/ 	.word	0x00000990
        /*0258*/ 	.word	0x000000ff
        /*025c*/ 	.word	0x00000098
        /*0260*/ 	.short	0x0100
        /*0262*/ 	.byte	0x06
	.zero		1


	//   ....[20]....
        /*0264*/ 	.word	0x00000ad0
        /*0268*/ 	.word	0x000000ff
        /*026c*/ 	.word	0x000000a0
        /*0270*/ 	.short	0x0100
        /*0272*/ 	.byte	0x06
	.zero		1


	//   ....[21]....
        /*0274*/ 	.word	0x00000ae0
        /*0278*/ 	.word	0x000000ff
        /*027c*/ 	.word	0x000000b0
        /*0280*/ 	.short	0x0100
        /*0282*/ 	.byte	0x06
	.zero		1


	//   ....[22]....
        /*0284*/ 	.word	0x00000af0
        /*0288*/ 	.word	0x000000ff
        /*028c*/ 	.word	0x000000a8
        /*0290*/ 	.short	0x0100
        /*0292*/ 	.byte	0x06
	.zero		1


	//   ....[23]....
        /*0294*/ 	.word	0x00000b00
        /*0298*/ 	.word	0x000000ff
        /*029c*/ 	.word	0x000000b8
        /*02a0*/ 	.short	0x0100
        /*02a2*/ 	.byte	0x06
	.zero		1


	//   ....[24]....
        /*02a4*/ 	.word	0x00000c30
        /*02a8*/ 	.word	0x000000ff
        /*02ac*/ 	.word	0x000000c0
        /*02b0*/ 	.short	0x0100
        /*02b2*/ 	.byte	0x04
	.zero		1


	//   ....[25]....
        /*02b4*/ 	.word	0x00000c40
        /*02b8*/ 	.word	0x000000ff
        /*02bc*/ 	.word	0x000000e0
        /*02c0*/ 	.short	0x0100
        /*02c2*/ 	.byte	0x04
	.zero		1


	//   ....[26]....
        /*02c4*/ 	.word	0x00000c50
        /*02c8*/ 	.word	0x000000ff
        /*02cc*/ 	.word	0x000000c8
        /*02d0*/ 	.short	0x0100
        /*02d2*/ 	.byte	0x04
	.zero		1


	//   ....[27]....
        /*02d4*/ 	.word	0x00000c60
        /*02d8*/ 	.word	0x000000ff
        /*02dc*/ 	.word	0x000000e8
        /*02e0*/ 	.short	0x0100
        /*02e2*/ 	.byte	0x04
	.zero		1


	//   ....[28]....
        /*02e4*/ 	.word	0x00000c70
        /*02e8*/ 	.word	0x000000ff
        /*02ec*/ 	.word	0x000000d0
        /*02f0*/ 	.short	0x0100
        /*02f2*/ 	.byte	0x04
	.zero		1


	//   ....[29]....
        /*02f4*/ 	.word	0x00000c80
        /*02f8*/ 	.word	0x000000ff
        /*02fc*/ 	.word	0x000000f0
        /*0300*/ 	.short	0x0100
        /*0302*/ 	.byte	0x04
	.zero		1


	//   ....[30]....
        /*0304*/ 	.word	0x00000c90
        /*0308*/ 	.word	0x000000ff
        /*030c*/ 	.word	0x000000d8
        /*0310*/ 	.short	0x0100
        /*0312*/ 	.byte	0x04
	.zero		1


	//   ....[31]....
        /*0314*/ 	.word	0x00000ca0
        /*0318*/ 	.word	0x000000ff
        /*031c*/ 	.word	0x000000f8
        /*0320*/ 	.short	0x0100
        /*0322*/ 	.byte	0x04
	.zero		1


	//   ....[32]....
        /*0324*/ 	.word	0x00000da0
        /*0328*/ 	.word	0x000000ff
        /*032c*/ 	.word	0x00000100
        /*0330*/ 	.short	0x0100
        /*0332*/ 	.byte	0x04
	.zero		1


	//   ....[33]....
        /*0334*/ 	.word	0x00000db0
        /*0338*/ 	.word	0x000000ff
        /*033c*/ 	.word	0x00000110
        /*0340*/ 	.short	0x0100
        /*0342*/ 	.byte	0x04
	.zero		1


	//   ....[34]....
        /*0344*/ 	.word	0x00000dc0
        /*0348*/ 	.word	0x000000ff
        /*034c*/ 	.word	0x00000108
        /*0350*/ 	.short	0x0100
        /*0352*/ 	.byte	0x04
	.zero		1


	//   ....[35]....
        /*0354*/ 	.word	0x00000dd0
        /*0358*/ 	.word	0x000000ff
        /*035c*/ 	.word	0x00000118
        /*0360*/ 	.short	0x0100
        /*0362*/ 	.byte	0x04
	.zero		1


	//   ....[36]....
        /*0364*/ 	.word	0x00000ed0
        /*0368*/ 	.word	0x000000ff
        /*036c*/ 	.word	0x00000120
        /*0370*/ 	.short	0x0100
        /*0372*/ 	.byte	0x06
	.zero		1


	//   ....[37]....
        /*0374*/ 	.word	0x00001b00
        /*0378*/ 	.word	0x00000000
        /*037c*/ 	.word	0x00000110
        /*0380*/ 	.short	0x010a
        /*0382*/ 	.byte	0xff
	.zero		1


	//   ....[38]....
        /*0384*/ 	.word	0x00001b20
        /*0388*/ 	.word	0x00000000
        /*038c*/ 	.word	0x00000100
        /*0390*/ 	.short	0x0101
        /*0392*/ 	.byte	0xff
	.zero		1


	//   ....[39]....
        /*0394*/ 	.word	0x00001bd0
        /*0398*/ 	.word	0x000000ff
        /*039c*/ 	.word	0x00000028
        /*03a0*/ 	.short	0x010a
        /*03a2*/ 	.byte	0x04
	.zero		1


	//   ....[40]....
        /*03a4*/ 	.word	0x00001ca0
        /*03a8*/ 	.word	0x000000ff
        /*03ac*/ 	.word	0x00000028
        /*03b0*/ 	.short	0x010a
        /*03b2*/ 	.byte	0x21
	.zero		1


	//   ....[41]....
        /*03b4*/ 	.word	0x00001e50
        /*03b8*/ 	.word	0x000000ff
        /*03bc*/ 	.word	0x00000028
        /*03c0*/ 	.short	0x010a
        /*03c2*/ 	.byte	0x05
	.zero		1


	//   ....[42]....
        /*03c4*/ 	.word	0x00001f70
        /*03c8*/ 	.word	0x000000ff
        /*03cc*/ 	.word	0x00000098
        /*03d0*/ 	.short	0x0101
        /*03d2*/ 	.byte	0x0d
	.zero		1


	//   ....[43]....
        /*03d4*/ 	.word	0x00001f90
        /*03d8*/ 	.word	0x000000ff
        /*03dc*/ 	.word	0x00000028
        /*03e0*/ 	.short	0x010a
        /*03e2*/ 	.byte	0x04
	.zero		1


	//   ....[44]....
        /*03e4*/ 	.word	0x00002010
        /*03e8*/ 	.word	0x000000ff
        /*03ec*/ 	.word	0x00000028
        /*03f0*/ 	.short	0x010a
        /*03f2*/ 	.byte	0x11
	.zero		1


	//   ....[45]....
        /*03f4*/ 	.word	0x000021b0
        /*03f8*/ 	.word	0x000000ff
        /*03fc*/ 	.word	0x00000028
        /*0400*/ 	.short	0x010a
        /*0402*/ 	.byte	0x05
	.zero		1


	//   ....[46]....
        /*0404*/ 	.word	0x000022f0
        /*0408*/ 	.word	0x00000003
        /*040c*/ 	.word	0x000000a0
        /*0410*/ 	.short	0x010a
        /*0412*/ 	.byte	0xff
	.zero		1


	//   ....[47]....
        /*0414*/ 	.word	0x00002440
        /*0418*/ 	.word	0x00000000
        /*041c*/ 	.word	0x00000000
        /*0420*/ 	.short	0x0101
        /*0422*/ 	.byte	0xff
	.zero		1


	//   ....[48]....
        /*0424*/ 	.word	0x00002a00
        /*0428*/ 	.word	0x000000ff
        /*042c*/ 	.word	0x00000000
        /*0430*/ 	.short	0x010a
        /*0432*/ 	.byte	0x04
	.zero		1


	//   ....[49]....
        /*0434*/ 	.word	0x00002a90
        /*0438*/ 	.word	0x000000ff
        /*043c*/ 	.word	0x00000000
        /*0440*/ 	.short	0x010a
        /*0442*/ 	.byte	0x05
	.zero		1


	//   ....[50]....
        /*0444*/ 	.word	0x00002b20
        /*0448*/ 	.word	0x000000ff
        /*044c*/ 	.word	0x00000000
        /*0450*/ 	.short	0x010a
        /*0452*/ 	.byte	0x05
	.zero		1


	//   ....[51]....
        /*0454*/ 	.word	0x00002bb0
        /*0458*/ 	.word	0x000000ff
        /*045c*/ 	.word	0x00000000
        /*0460*/ 	.short	0x010a
        /*0462*/ 	.byte	0x05
	.zero		1


	//   ....[52]....
        /*0464*/ 	.word	0x00002c50
        /*0468*/ 	.word	0x00000000
        /*046c*/ 	.word	0x00000000
        /*0470*/ 	.short	0x010a
        /*0472*/ 	.byte	0xff
	.zero		1


	//   ....[53]....
        /*0474*/ 	.word	0x00002d90
        /*0478*/ 	.word	0x00000000
        /*047c*/ 	.word	0x00000100
        /*0480*/ 	.short	0x010a
        /*0482*/ 	.byte	0xff
	.zero		1


	//   ....[54]....
        /*0484*/ 	.word	0x00002e00
        /*0488*/ 	.word	0x00000004
        /*048c*/ 	.word	0x00000000
        /*0490*/ 	.short	0x0101
        /*0492*/ 	.byte	0xff
	.zero		1


	//   ....[55]....
        /*0494*/ 	.word	0x00002e20
        /*0498*/ 	.word	0x000000ff
        /*049c*/ 	.word	0x000000b0
        /*04a0*/ 	.short	0x010a
        /*04a2*/ 	.byte	0x04
	.zero		1


	//   ....[56]....
        /*04a4*/ 	.word	0x00002f40
        /*04a8*/ 	.word	0x00000000
        /*04ac*/ 	.word	0x000000a0
        /*04b0*/ 	.short	0x010a
        /*04b2*/ 	.byte	0xff
	.zero		1


	//   ....[57]....
        /*04b4*/ 	.word	0x00003040
        /*04b8*/ 	.word	0x00000000
        /*04bc*/ 	.word	0x00000000
        /*04c0*/ 	.short	0x0101
        /*04c2*/ 	.byte	0xff
	.zero		1


	//   ....[58]....
        /*04c4*/ 	.word	0x000030d0
        /*04c8*/ 	.word	0x000000ff
        /*04cc*/ 	.word	0x000000b0
        /*04d0*/ 	.short	0x0106
        /*04d2*/ 	.byte	0x04
	.zero		1


	//   ....[59]....
        /*04d4*/ 	.word	0x000030f0
        /*04d8*/ 	.word	0x000000ff
        /*04dc*/ 	.word	0x000000b0
        /*04e0*/ 	.short	0x010a
        /*04e2*/ 	.byte	0x04
	.zero		1


	//   ....[60]....
        /*04e4*/ 	.word	0x00003180
        /*04e8*/ 	.word	0x000000ff
        /*04ec*/ 	.word	0x000000b0
        /*04f0*/ 	.short	0x0106
        /*04f2*/ 	.byte	0x07
	.zero		1


	//   ....[61]....
        /*04f4*/ 	.word	0x000031c0
        /*04f8*/ 	.word	0x00000000
        /*04fc*/ 	.word	0x000000b0
        /*0500*/ 	.short	0x010a
        /*0502*/ 	.byte	0xff
	.zero		1


	//   ....[62]....
        /*0504*/ 	.word	0x00003410
        /*0508*/ 	.word	0x000000ff
        /*050c*/ 	.word	0x00000008
        /*0510*/ 	.short	0x010a
        /*0512*/ 	.byte	0x05
	.zero		1


	//   ....[63]....
        /*0514*/ 	.word	0x00003430
        /*0518*/ 	.word	0x000000ff
        /*051c*/ 	.word	0x00000008
        /*0520*/ 	.short	0x010a
        /*0522*/ 	.byte	0x05
	.zero		1


	//   ....[64]....
        /*0524*/ 	.word	0x000035c0
        /*0528*/ 	.word	0x000000ff
        /*052c*/ 	.word	0x00000008
        /*0530*/ 	.short	0x010a
        /*0532*/ 	.byte	0x05
	.zero		1


	//   ....[65]....
        /*0534*/ 	.word	0x000035e0
        /*0538*/ 	.word	0x000000ff
        /*053c*/ 	.word	0x00000008
        /*0540*/ 	.short	0x010a
        /*0542*/ 	.byte	0x05
	.zero		1


	//   ....[66]....
        /*0544*/ 	.word	0x000036a0
        /*0548*/ 	.word	0x000000ff
        /*054c*/ 	.word	0x00000000
        /*0550*/ 	.short	0x0101
        /*0552*/ 	.byte	0x04
	.zero		1


	//   ....[67]....
        /*0554*/ 	.word	0x000039e0
        /*0558*/ 	.word	0x00000000
        /*055c*/ 	.word	0x000000a0
        /*0560*/ 	.short	0x010a
        /*0562*/ 	.byte	0xff
	.zero		1


	//   ....[68]....
        /*0564*/ 	.word	0x00003aa0
        /*0568*/ 	.word	0x00000000
        /*056c*/ 	.word	0x00000000
        /*0570*/ 	.short	0x0101
        /*0572*/ 	.byte	0xff
	.zero		1


	//   ....[69]....
        /*0574*/ 	.word	0x00003b60
        /*0578*/ 	.word	0x000000ff
        /*057c*/ 	.word	0x00000000
        /*0580*/ 	.short	0x010a
        /*0582*/ 	.byte	0x04
	.zero		1


	//   ....[70]....
        /*0584*/ 	.word	0x00003b70
        /*0588*/ 	.word	0x000000ff
        /*058c*/ 	.word	0x000000e0
        /*0590*/ 	.short	0x010a
        /*0592*/ 	.byte	0x1f
	.zero		1


	//   ....[71]....
        /*0594*/ 	.word	0x00003c20
        /*0598*/ 	.word	0x000000ff
        /*059c*/ 	.word	0x00000000
        /*05a0*/ 	.short	0x010a
        /*05a2*/ 	.byte	0x05
	.zero		1


	//   ....[72]....
        /*05a4*/ 	.word	0x00003d50
        /*05a8*/ 	.word	0x000000ff
        /*05ac*/ 	.word	0x00000000
        /*05b0*/ 	.short	0x010a
        /*05b2*/ 	.byte	0x04
	.zero		1


	//   ....[73]....
        /*05b4*/ 	.word	0x00004050
        /*05b8*/ 	.word	0x000000ff
        /*05bc*/ 	.word	0x00000000
        /*05c0*/ 	.short	0x010a
        /*05c2*/ 	.byte	0x04
	.zero		1


	//   ....[74]....
        /*05c4*/ 	.word	0x000040e0
        /*05c8*/ 	.word	0x000000ff
        /*05cc*/ 	.word	0x00000000
        /*05d0*/ 	.short	0x010a
        /*05d2*/ 	.byte	0x05
	.zero		1


	//   ....[75]....
        /*05d4*/ 	.word	0x00004170
        /*05d8*/ 	.word	0x000000ff
        /*05dc*/ 	.word	0x00000000
        /*05e0*/ 	.short	0x010a
        /*05e2*/ 	.byte	0x05
	.zero		1


	//   ....[76]....
        /*05e4*/ 	.word	0x00004210
        /*05e8*/ 	.word	0x00000000
        /*05ec*/ 	.word	0x00000000
        /*05f0*/ 	.short	0x010a
        /*05f2*/ 	.byte	0xff
	.zero		1


	//   ....[77]....
        /*05f4*/ 	.word	0x00004250
        /*05f8*/ 	.word	0x00000000
        /*05fc*/ 	.word	0x00000000
        /*0600*/ 	.short	0x010a
        /*0602*/ 	.byte	0xff
	.zero		1


	//   ....[78]....
        /*0604*/ 	.word	0x000042c0
        /*0608*/ 	.word	0x000000ff
        /*060c*/ 	.word	0x00000000
        /*0610*/ 	.short	0x0101
        /*0612*/ 	.byte	0x04
	.zero		1


	//   ....[79]....
        /*0614*/ 	.word	0x00004300
        /*0618*/ 	.word	0x000000ff
        /*061c*/ 	.word	0x00000120
        /*0620*/ 	.short	0x010a
        /*0622*/ 	.byte	0x1a
	.zero		1


	//   ....[80]....
        /*0624*/ 	.word	0x00004350
        /*0628*/ 	.word	0x000000ff
        /*062c*/ 	.word	0x00000000
        /*0630*/ 	.short	0x0101
        /*0632*/ 	.byte	0x04
	.zero		1


	//   ....[81]....
        /*0634*/ 	.word	0x00004830
        /*0638*/ 	.word	0x0000000c
        /*063c*/ 	.word	0x000000a0
        /*0640*/ 	.short	0x010a
        /*0642*/ 	.byte	0xff
	.zero		1


	//   ....[82]....
        /*0644*/ 	.word	0x000049a0
        /*0648*/ 	.word	0x00000000
        /*064c*/ 	.word	0x00000000
        /*0650*/ 	.short	0x0101
        /*0652*/ 	.byte	0xff
	.zero		1


	//   ....[83]....
        /*0654*/ 	.word	0x00004e30
        /*0658*/ 	.word	0x000000ff
        /*065c*/ 	.word	0x00000098
        /*0660*/ 	.short	0x010a
        /*0662*/ 	.byte	0x15
	.zero		1


	//   ....[84]....
        /*0664*/ 	.word	0x00004fb0
        /*0668*/ 	.word	0x000000ff
        /*066c*/ 	.word	0x00000070
        /*0670*/ 	.short	0x010a
        /*0672*/ 	.byte	0x15
	.zero		1


	//   ....[85]....
        /*0674*/ 	.word	0x000051a0
        /*0678*/ 	.word	0x000000ff
        /*067c*/ 	.word	0x00000050
        /*0680*/ 	.short	0x010b
        /*0682*/ 	.byte	0x15
	.zero		1


	//   ....[86]....
        /*0684*/ 	.word	0x000051b0
        /*0688*/ 	.word	0x000000ff
        /*068c*/ 	.word	0x00000000
        /*0690*/ 	.short	0x0101
        /*0692*/ 	.byte	0x2e
	.zero		1


	//   ....[87]....
        /*0694*/ 	.word	0x000051c0
        /*0698*/ 	.word	0x000000ff
        /*069c*/ 	.word	0x00000078
        /*06a0*/ 	.short	0x010a
        /*06a2*/ 	.byte	0x15
	.zero		1


	//   ....[88]....
        /*06a4*/ 	.word	0x00005370
        /*06a8*/ 	.word	0x000000ff
        /*06ac*/ 	.word	0x00000058
        /*06b0*/ 	.short	0x010b
        /*06b2*/ 	.byte	0x15
	.zero		1


	//   ....[89]....
        /*06b4*/ 	.word	0x00005380
        /*06b8*/ 	.word	0x000000ff
        /*06bc*/ 	.word	0x00000000
        /*06c0*/ 	.short	0x0101
        /*06c2*/ 	.byte	0x27
	.zero		1


	//   ....[90]....
        /*06c4*/ 	.word	0x00005390
        /*06c8*/ 	.word	0x000000ff
        /*06cc*/ 	.word	0x00000080
        /*06d0*/ 	.short	0x010a
        /*06d2*/ 	.byte	0x15
	.zero		1


	//   ....[91]....
        /*06d4*/ 	.word	0x00005540
        /*06d8*/ 	.word	0x000000ff
        /*06dc*/ 	.word	0x00000060
        /*06e0*/ 	.short	0x010b
        /*06e2*/ 	.byte	0x15
	.zero		1


	//   ....[92]....
        /*06e4*/ 	.word	0x00005550
        /*06e8*/ 	.word	0x000000ff
        /*06ec*/ 	.word	0x00000000
        /*06f0*/ 	.short	0x0101
        /*06f2*/ 	.byte	0x26
	.zero		1


	//   ....[93]....
        /*06f4*/ 	.word	0x00005560
        /*06f8*/ 	.word	0x000000ff
        /*06fc*/ 	.word	0x00000088
        /*0700*/ 	.short	0x010a
        /*0702*/ 	.byte	0x15
	.zero		1


	//   ....[94]....
        /*0704*/ 	.word	0x000057b0
        /*0708*/ 	.word	0x000000ff
        /*070c*/ 	.word	0x00000068
        /*0710*/ 	.short	0x010b
        /*0712*/ 	.byte	0x15
	.zero		1


	//   ....[95]....
        /*0714*/ 	.word	0x000057c0
        /*0718*/ 	.word	0x000000ff
        /*071c*/ 	.word	0x00000000
        /*0720*/ 	.short	0x0101
        /*0722*/ 	.byte	0x25
	.zero		1


	//   ....[96]....
        /*0724*/ 	.word	0x00005800
        /*0728*/ 	.word	0x000000ff
        /*072c*/ 	.word	0x00000070
        /*0730*/ 	.short	0x010a
        /*0732*/ 	.byte	0x15
	.zero		1


	//   ....[97]....
        /*0734*/ 	.word	0x00005820
        /*0738*/ 	.word	0x000000ff
        /*073c*/ 	.word	0x00000078
        /*0740*/ 	.short	0x010a
        /*0742*/ 	.byte	0x15
	.zero		1


	//   ....[98]....
        /*0744*/ 	.word	0x00005840
        /*0748*/ 	.word	0x000000ff
        /*074c*/ 	.word	0x00000080
        /*0750*/ 	.short	0x010a
        /*0752*/ 	.byte	0x15
	.zero		1


	//   ....[99]....
        /*0754*/ 	.word	0x00005880
        /*0758*/ 	.word	0x00000000
        /*075c*/ 	.word	0x00000088
        /*0760*/ 	.short	0x010a
        /*0762*/ 	.byte	0xff
	.zero		1


	//   ....[100]....
        /*0764*/ 	.word	0x00005be0
        /*0768*/ 	.word	0x00000003
        /*076c*/ 	.word	0x000000a0
        /*0770*/ 	.short	0x010a
        /*0772*/ 	.byte	0xff
	.zero		1


	//   ....[101]....
        /*0774*/ 	.word	0x00005d60
        /*0778*/ 	.word	0x00000000
        /*077c*/ 	.word	0x00000000
        /*0780*/ 	.short	0x0101
        /*0782*/ 	.byte	0xff
	.zero		1


	//   ....[102]....
        /*0784*/ 	.word	0x000068a0
        /*0788*/ 	.word	0x000000ff
        /*078c*/ 	.word	0x00000050
        /*0790*/ 	.short	0x010a
        /*0792*/ 	.byte	0x2b
	.zero		1


	//   ....[103]....
        /*0794*/ 	.word	0x000068e0
        /*0798*/ 	.word	0x00000062
        /*079c*/ 	.word	0x000000c0
        /*07a0*/ 	.short	0x010a
        /*07a2*/ 	.byte	0xff
	.zero		1


	//   ....[104]....
        /*07a4*/ 	.word	0x000069d0
        /*07a8*/ 	.word	0x000000ff
        /*07ac*/ 	.word	0x00000050
        /*07b0*/ 	.short	0x010a
        /*07b2*/ 	.byte	0x2b
	.zero		1


	//   ....[105]....
        /*07b4*/ 	.word	0x00006ac0
        /*07b8*/ 	.word	0x00000062
        /*07bc*/ 	.word	0x000000c0
        /*07c0*/ 	.short	0x010a
        /*07c2*/ 	.byte	0xff
	.zero		1


	//   ....[106]....
        /*07c4*/ 	.word	0x000075e0
        /*07c8*/ 	.word	0x00000000
        /*07cc*/ 	.word	0x00000000
        /*07d0*/ 	.short	0x0101
        /*07d2*/ 	.byte	0xff
	.zero		1


	//   ....[107]....
        /*07d4*/ 	.word	0x000075f0
        /*07d8*/ 	.word	0x00000003
        /*07dc*/ 	.word	0x00000050
        /*07e0*/ 	.short	0x010a
        /*07e2*/ 	.byte	0xff
	.zero		1


	//   ....[108]....
        /*07e4*/ 	.word	0x000076d0
        /*07e8*/ 	.word	0x00000003
        /*07ec*/ 	.word	0x00000050
        /*07f0*/ 	.short	0x010a
        /*07f2*/ 	.byte	0xff
	.zero		1


	//   ....[109]....
        /*07f4*/ 	.word	0x00008290
        /*07f8*/ 	.word	0x00000068
        /*07fc*/ 	.word	0x00000000
        /*0800*/ 	.short	0x0101
        /*0802*/ 	.byte	0xff
	.zero		1


	//   ....[110]....
        /*0804*/ 	.word	0x000082b0
        /*0808*/ 	.word	0x0000003e
        /*080c*/ 	.word	0x00000050
        /*0810*/ 	.short	0x010a
        /*0812*/ 	.byte	0xff
	.zero		1


	//   ....[111]....
        /*0814*/ 	.word	0x00008380
        /*0818*/ 	.word	0x0000003e
        /*081c*/ 	.word	0x00000050
        /*0820*/ 	.short	0x010a
        /*0822*/ 	.byte	0xff
	.zero		1


	//   ....[112]....
        /*0824*/ 	.word	0x00008f30
        /*0828*/ 	.word	0x0000003e
        /*082c*/ 	.word	0x00000000
        /*0830*/ 	.short	0x0101
        /*0832*/ 	.byte	0xff
	.zero		1


	//   ....[113]....
        /*0834*/ 	.word	0x00008f50
        /*0838*/ 	.word	0x0000003d
        /*083c*/ 	.word	0x00000050
        /*0840*/ 	.short	0x010a
        /*0842*/ 	.byte	0xff
	.zero		1


	//   ....[114]....
        /*0844*/ 	.word	0x00009020
        /*0848*/ 	.word	0x0000003d
        /*084c*/ 	.word	0x00000050
        /*0850*/ 	.short	0x010a
        /*0852*/ 	.byte	0xff
	.zero		1


	//   ....[115]....
        /*0854*/ 	.word	0x00009410
        /*0858*/ 	.word	0x00000062
        /*085c*/ 	.word	0x00000000
        /*0860*/ 	.short	0x0101
        /*0862*/ 	.byte	0xff
	.zero		1


	//   ....[116]....
        /*0864*/ 	.word	0x00009c20
        /*0868*/ 	.word	0x00000002
        /*086c*/ 	.word	0x00000000
        /*0870*/ 	.short	0x0101
        /*0872*/ 	.byte	0xff
	.zero		1


	//   ....[117]....
        /*0874*/ 	.word	0x00009ed0
        /*0878*/ 	.word	0x000000ff
        /*087c*/ 	.word	0x00000000
        /*0880*/ 	.short	0x0101
        /*0882*/ 	.byte	0x04
	.zero		1


	//   ....[118]....
        /*0884*/ 	.word	0x00009ef0
        /*0888*/ 	.word	0x00000000
        /*088c*/ 	.word	0x00000110
        /*0890*/ 	.short	0x010a
        /*0892*/ 	.byte	0xff
	.zero		1


	//   ....[119]....
        /*0894*/ 	.word	0x00009f50
        /*0898*/ 	.word	0x00000000
        /*089c*/ 	.word	0x00000028
        /*08a0*/ 	.short	0x010a
        /*08a2*/ 	.byte	0xff
	.zero		1


	//   ....[120]....
        /*08a4*/ 	.word	0x00009fb0
        /*08a8*/ 	.word	0x00000000
        /*08ac*/ 	.word	0x00000028
        /*08b0*/ 	.short	0x010a
        /*08b2*/ 	.byte	0xff
	.zero		1


	//   ....[121]....
        /*08b4*/ 	.word	0x0000a000
        /*08b8*/ 	.word	0x00000003
        /*08bc*/ 	.word	0x000000a0
        /*08c0*/ 	.short	0x010a
        /*08c2*/ 	.byte	0xff
	.zero		1


	//   ....[122]....
        /*08c4*/ 	.word	0x0000a060
        /*08c8*/ 	.word	0x00000000
        /*08cc*/ 	.word	0x00000000
        /*08d0*/ 	.short	0x010a
        /*08d2*/ 	.byte	0xff
	.zero		1


	//   ....[123]....
        /*08d4*/ 	.word	0x0000a0c0
        /*08d8*/ 	.word	0x00000000
        /*08dc*/ 	.word	0x00000000
        /*08e0*/ 	.short	0x010a
        /*08e2*/ 	.byte	0xff
	.zero		1


	//   ....[124]....
        /*08e4*/ 	.word	0x0000a120
        /*08e8*/ 	.word	0x00000000
        /*08ec*/ 	.word	0x00000000
        /*08f0*/ 	.short	0x010a
        /*08f2*/ 	.byte	0xff
	.zero		1


	//   ....[125]....
        /*08f4*/ 	.word	0x0000a180
        /*08f8*/ 	.word	0x00000000
        /*08fc*/ 	.word	0x00000000
        /*0900*/ 	.short	0x010a
        /*0902*/ 	.byte	0xff
	.zero		1


	//   ....[126]....
        /*0904*/ 	.word	0x0000a1d0
        /*0908*/ 	.word	0x00000000
        /*090c*/ 	.word	0x00000100
        /*0910*/ 	.short	0x010a
        /*0912*/ 	.byte	0xff
	.zero		1


	//   ....[127]....
        /*0914*/ 	.word	0x0000a230
        /*0918*/ 	.word	0x00000000
        /*091c*/ 	.word	0x000000b0
        /*0920*/ 	.short	0x010a
        /*0922*/ 	.byte	0xff
	.zero		1


	//   ....[128]....
        /*0924*/ 	.word	0x0000a280
        /*0928*/ 	.word	0x00000000
        /*092c*/ 	.word	0x000000a0
        /*0930*/ 	.short	0x010a
        /*0932*/ 	.byte	0xff
	.zero		1


	//   ....[129]....
        /*0934*/ 	.word	0x0000a2e0
        /*0938*/ 	.word	0x00000000
        /*093c*/ 	.word	0x000000b0
        /*0940*/ 	.short	0x010a
        /*0942*/ 	.byte	0xff
	.zero		1


	//   ....[130]....
        /*0944*/ 	.word	0x0000a340
        /*0948*/ 	.word	0x00000005
        /*094c*/ 	.word	0x00000008
        /*0950*/ 	.short	0x010a
        /*0952*/ 	.byte	0xff
	.zero		1


	//   ....[131]....
        /*0954*/ 	.word	0x0000a430
        /*0958*/ 	.word	0x00000003
        /*095c*/ 	.word	0x00000008
        /*0960*/ 	.short	0x010a
        /*0962*/ 	.byte	0xff
	.zero		1


	//   ....[132]....
        /*0964*/ 	.word	0x0000a480
        /*0968*/ 	.word	0x00000000
        /*096c*/ 	.word	0x000000a0
        /*0970*/ 	.short	0x010a
        /*0972*/ 	.byte	0xff
	.zero		1


	//   ....[133]....
        /*0974*/ 	.word	0x0000a4e0
        /*0978*/ 	.word	0x00000000
        /*097c*/ 	.word	0x000000e0
        /*0980*/ 	.short	0x010a
        /*0982*/ 	.byte	0xff
	.zero		1


	//   ....[134]....
        /*0984*/ 	.word	0x0000a540
        /*0988*/ 	.word	0x00000000
        /*098c*/ 	.word	0x00000000
        /*0990*/ 	.short	0x010a
        /*0992*/ 	.byte	0xff
	.zero		1


	//   ....[135]....
        /*0994*/ 	.word	0x0000a5a0
        /*0998*/ 	.word	0x00000000
        /*099c*/ 	.word	0x00000000
        /*09a0*/ 	.short	0x010a
        /*09a2*/ 	.byte	0xff
	.zero		1


	//   ....[136]....
        /*09a4*/ 	.word	0x0000a600
        /*09a8*/ 	.word	0x00000000
        /*09ac*/ 	.word	0x00000000
        /*09b0*/ 	.short	0x010a
        /*09b2*/ 	.byte	0xff
	.zero		1


	//   ....[137]....
        /*09b4*/ 	.word	0x0000a660
        /*09b8*/ 	.word	0x00000000
        /*09bc*/ 	.word	0x00000000
        /*09c0*/ 	.short	0x010a
        /*09c2*/ 	.byte	0xff
	.zero		1


	//   ....[138]....
        /*09c4*/ 	.word	0x0000a6c0
        /*09c8*/ 	.word	0x00000000
        /*09cc*/ 	.word	0x00000120
        /*09d0*/ 	.short	0x010a
        /*09d2*/ 	.byte	0xff
	.zero		1


	//   ....[139]....
        /*09d4*/ 	.word	0x0000a710
        /*09d8*/ 	.word	0x0000000c
        /*09dc*/ 	.word	0x000000a0
        /*09e0*/ 	.short	0x010a
        /*09e2*/ 	.byte	0xff
	.zero		1


	//   ....[140]....
        /*09e4*/ 	.word	0x0000a770
        /*09e8*/ 	.word	0x00000000
        /*09ec*/ 	.word	0x00000098
        /*09f0*/ 	.short	0x010a
        /*09f2*/ 	.byte	0xff
	.zero		1


	//   ....[141]....
        /*09f4*/ 	.word	0x0000a7d0
        /*09f8*/ 	.word	0x00000000
        /*09fc*/ 	.word	0x00000070
        /*0a00*/ 	.short	0x010a
        /*0a02*/ 	.byte	0xff
	.zero		1


	//   ....[142]....
        /*0a04*/ 	.word	0x0000a830
        /*0a08*/ 	.word	0x00000000
        /*0a0c*/ 	.word	0x00000078
        /*0a10*/ 	.short	0x010a
        /*0a12*/ 	.byte	0xff
	.zero		1


	//   ....[143]....
        /*0a14*/ 	.word	0x0000a890
        /*0a18*/ 	.word	0x00000000
        /*0a1c*/ 	.word	0x00000080
        /*0a20*/ 	.short	0x010a
        /*0a22*/ 	.byte	0xff
	.zero		1


	//   ....[144]....
        /*0a24*/ 	.word	0x0000a8f0
        /*0a28*/ 	.word	0x00000000
        /*0a2c*/ 	.word	0x00000088
        /*0a30*/ 	.short	0x010a
        /*0a32*/ 	.byte	0xff
	.zero		1


	//   ....[145]....
        /*0a34*/ 	.word	0x0000a950
        /*0a38*/ 	.word	0x00000000
        /*0a3c*/ 	.word	0x00000070
        /*0a40*/ 	.short	0x010a
        /*0a42*/ 	.byte	0xff
	.zero		1


	//   ....[146]....
        /*0a44*/ 	.word	0x0000a9b0
        /*0a48*/ 	.word	0x00000000
        /*0a4c*/ 	.word	0x00000078
        /*0a50*/ 	.short	0x010a
        /*0a52*/ 	.byte	0xff
	.zero		1


	//   ....[147]....
        /*0a54*/ 	.word	0x0000aa10
        /*0a58*/ 	.word	0x00000000
        /*0a5c*/ 	.word	0x00000080
        /*0a60*/ 	.short	0x010a
        /*0a62*/ 	.byte	0xff
	.zero		1


	//   ....[148]....
        /*0a64*/ 	.word	0x0000aa60
        /*0a68*/ 	.word	0x00000003
        /*0a6c*/ 	.word	0x000000a0
        /*0a70*/ 	.short	0x010a
        /*0a72*/ 	.byte	0xff
	.zero		1


	//   ....[149]....
        /*0a74*/ 	.word	0x0000aac0
        /*0a78*/ 	.word	0x00000000
        /*0a7c*/ 	.word	0x00000050
        /*0a80*/ 	.short	0x010a
        /*0a82*/ 	.byte	0xff
	.zero		1


	//   ....[150]....
        /*0a84*/ 	.word	0x0000ab10
        /*0a88*/ 	.word	0x00000062
        /*0a8c*/ 	.word	0x000000c0
        /*0a90*/ 	.short	0x010a
        /*0a92*/ 	.byte	0xff
	.zero		1


	//   ....[151]....
        /*0a94*/ 	.word	0x0000ab60
        /*0a98*/ 	.word	0x00000003
        /*0a9c*/ 	.word	0x00000050
        /*0aa0*/ 	.short	0x010a
        /*0aa2*/ 	.byte	0xff
	.zero		1


	//   ....[152]....
        /*0aa4*/ 	.word	0x0000abb0
        /*0aa8*/ 	.word	0x0000003e
        /*0aac*/ 	.word	0x00000050
        /*0ab0*/ 	.short	0x010a
        /*0ab2*/ 	.byte	0xff
	.zero		1


	//   ....[153]....
        /*0ab4*/ 	.word	0x0000ac00
        /*0ab8*/ 	.word	0x0000003d
        /*0abc*/ 	.word	0x00000050
        /*0ac0*/ 	.short	0x010a
        /*0ac2*/ 	.byte	0xff
	.zero		1


	//----- nvinfo : EIATTR_NUM_MBARRIERS
	.align		4
.L_47:
        /*0ac4*/ 	.byte	0x03, 0x38
        /*0ac6*/ 	.short	0x0025


	//----- nvinfo : EIATTR_EXIT_INSTR_OFFSETS
	.align		4
        /*0ac8*/ 	.byte	0x04, 0x1c
        /*0aca*/ 	.short	(.L_49 - .L_48)


	//   ....[0]....
.L_48:
        /*0acc*/ 	.word	0x00002c80


	//   ....[1]....
        /*0ad0*/ 	.word	0x00003190


	//   ....[2]....
        /*0ad4*/ 	.word	0x000031f0


	//   ....[3]....
        /*0ad8*/ 	.word	0x00004580


	//   ....[4]....
        /*0adc*/ 	.word	0x000058b0


	//   ....[5]....
        /*0ae0*/ 	.word	0x000058f0


	//   ....[6]....
        /*0ae4*/ 	.word	0x00009db0


	//   ....[7]....
        /*0ae8*/ 	.word	0x00009e30


	//   ....[8]....
        /*0aec*/ 	.word	0x00009e60


	//   ....[9]....
        /*0af0*/ 	.word	0x00009ee0


	//----- nvinfo : EIATTR_MAX_THREADS
	.align		4
.L_49:
        /*0af4*/ 	.byte	0x04, 0x05
        /*0af6*/ 	.short	(.L_51 - .L_50)
.L_50:
        /*0af8*/ 	.word	0x00000100
        /*0afc*/ 	.word	0x00000001
        /*0b00*/ 	.word	0x00000001


	//----- nvinfo : EIATTR_CRS_STACK_SIZE
	.align		4
.L_51:
        /*0b04*/ 	.byte	0x04, 0x1e
        /*0b06*/ 	.short	(.L_53 - .L_52)
.L_52:
        /*0b08*/ 	.word	0x00000000


	//----- nvinfo : EIATTR_CBANK_PARAM_SIZE
	.align		4
.L_53:
        /*0b0c*/ 	.byte	0x03, 0x19
        /*0b0e*/ 	.short	0x0800


	//----- nvinfo : EIATTR_PARAM_CBANK
	.align		4
        /*0b10*/ 	.byte	0x04, 0x0a
        /*0b12*/ 	.short	(.L_55 - .L_54)
	.align		4
.L_54:
        /*0b14*/ 	.word	index@(.nv.constant0._ZN7cutlass13device_kernelINS_4gemm6kernel13GemmUniversalIN4cute5tupleIJiiiiEEENS1_10collective13CollectiveMmaINS1_35MainloopSm100TmaUmmaWarpSpecializedILi5ELi2ELi4ENS5_IJNS4_1CILi2EEESB_NSA_ILi1EEEEEEEENS5_IJNSA_ILi128EEENSA_ILi256EEENSA_ILi64EEEEEENS_10bfloat16_tENS5_IJlSC_lEEESJ_SK_NS4_8TiledMMAINS4_8MMA_AtomIJNS4_26SM100_MMA_F16BF16_2x1SM_SSISJ_SJ_fLi128ELi256ELNS4_4UMMA5MajorE0ELSP_0ELNSO_7ScaleInE0ELSQ_0EEEEEENS4_6LayoutINS5_IJSC_SC_SC_EEENS5_IJNSA_ILi0EEESV_SV_EEEEENS5_IJNS4_10UnderscoreESY_SY_EEEEENS4_28SM100_TMA_2SM_LOAD_MULTICASTENS4_14ComposedLayoutINS4_7SwizzleILi3ELi4ELi3EEENS4_18smem_ptr_flag_bitsILi16EEENST_INS5_IJNSA_ILi8EEESH_EEENS5_IJSH_SC_EEEEEEEvNS4_8identityENS4_18SM100_TMA_2SM_LOADES1B_vS1C_EENS_8epilogue10collective18CollectiveEpilogueINS1F_23Sm100TmaWarpSpecializedILi4ELi2ELi32ELb1ELb0EEEJNS5_IJSH_SG_SH_EEENS5_IJNST_ISH_SC_EENST_INS5_IJNSA_ILi32EEESB_EEENS5_IJSC_SF_EEEEEEEESJ_SK_SJ_SK_NS1F_6fusion15FusionCallbacksIS1J_NS1R_17LinearCombinationISJ_fSJ_fLNS_15FloatRoundStyleE2EEES1K_S1Q_JEEENS4_5SM1004TMEM4LOAD26SM100_TMEM_LOAD_32dp32b32xENS4_13SM90_TMA_LOADENS12_INS13_ILi2ELi4ELi3EEES16_NST_INS5_IJS17_S1M_EEENS5_IJS1M_SC_EEEEEEENS4_39AutoVectorizingCopyWithAssumedAlignmentILi128EEENS4_14SM90_TMA_STOREES26_S28_S28_EEEvvEEEEvNT_6ParamsE)
        /*0b18*/ 	.short	0x0380
        /*0b1a*/ 	.short	0x0800


	//----- nvinfo : EIATTR_SW_WAR
	.align		4
.L_55:
        /*0b1c*/ 	.byte	0x04, 0x36
        /*0b1e*/ 	.short	(.L_57 - .L_56)
.L_56:
        /*0b20*/ 	.word	0x00000008
.L_57:


//--------------------- .nv.callgraph             --------------------------
	.section	.nv.callgraph,"",@"SHT_CUDA_CALLGRAPH"
	.align	4
	.sectionentsize	8
	.align		4
        /*0000*/ 	.word	0x00000000
	.align		4
        /*0004*/ 	.word	0xffffffff
	.align		4
        /*0008*/ 	.word	index@(_ZN7cutlass13device_kernelINS_4gemm6kernel13GemmUniversalIN4cute5tupleIJiiiiEEENS1_10collective13CollectiveMmaINS1_35MainloopSm100TmaUmmaWarpSpecializedILi5ELi2ELi4ENS5_IJNS4_1CILi2EEESB_NSA_ILi1EEEEEEEENS5_IJNSA_ILi128EEENSA_ILi256EEENSA_ILi64EEEEEENS_10bfloat16_tENS5_IJlSC_lEEESJ_SK_NS4_8TiledMMAINS4_8MMA_AtomIJNS4_26SM100_MMA_F16BF16_2x1SM_SSISJ_SJ_fLi128ELi256ELNS4_4UMMA5MajorE0ELSP_0ELNSO_7ScaleInE0ELSQ_0EEEEEENS4_6LayoutINS5_IJSC_SC_SC_EEENS5_IJNSA_ILi0EEESV_SV_EEEEENS5_IJNS4_10UnderscoreESY_SY_EEEEENS4_28SM100_TMA_2SM_LOAD_MULTICASTENS4_14ComposedLayoutINS4_7SwizzleILi3ELi4ELi3EEENS4_18smem_ptr_flag_bitsILi16EEENST_INS5_IJNSA_ILi8EEESH_EEENS5_IJSH_SC_EEEEEEEvNS4_8identityENS4_18SM100_TMA_2SM_LOADES1B_vS1C_EENS_8epilogue10collective18CollectiveEpilogueINS1F_23Sm100TmaWarpSpecializedILi4ELi2ELi32ELb1ELb0EEEJNS5_IJSH_SG_SH_EEENS5_IJNST_ISH_SC_EENST_INS5_IJNSA_ILi32EEESB_EEENS5_IJSC_SF_EEEEEEEESJ_SK_SJ_SK_NS1F_6fusion15FusionCallbacksIS1J_NS1R_17LinearCombinationISJ_fSJ_fLNS_15FloatRoundStyleE2EEES1K_S1Q_JEEENS4_5SM1004TMEM4LOAD26SM100_TMEM_LOAD_32dp32b32xENS4_13SM90_TMA_LOADENS12_INS13_ILi2ELi4ELi3EEES16_NST_INS5_IJS17_S1M_EEENS5_IJS1M_SC_EEEEEEENS4_39AutoVectorizingCopyWithAssumedAlignmentILi128EEENS4_14SM90_TMA_STOREES26_S28_S28_EEEvvEEEEvNT_6ParamsE)
	.align		4
        /*000c*/ 	.word	index@(__assertfail)
	.align		4
        /*0010*/ 	.word	0x00000000
	.align		4
        /*0014*/ 	.word	0xfffffffe
	.align		4
        /*0018*/ 	.word	0x00000000
	.align		4
        /*001c*/ 	.word	0xfffffffd
	.align		4
        /*0020*/ 	.word	0x00000000
	.align		4
        /*0024*/ 	.word	0xfffffffc


//--------------------- .nv.constant4             --------------------------
	.section	.nv.constant4,"a",@progbits
	.align	8
	.align		8
.nv.constant4:
        /*0000*/ 	.dword	__assertfail
	.align		8
        /*0008*/ 	.dword	__unnamed_1
	.align		8
        /*0010*/ 	.dword	__unnamed_2
	.align		8
        /*0018*/ 	.dword	_ZN39_INTERNAL_6f46a9b9_4_k_cu_68368f1d_89704cuda3std3__45__cpo5beginE
	.align		8
        /*0020*/ 	.dword	_ZN39_INTERNAL_6f46a9b9_4_k_cu_68368f1d_89704cuda3std3__45__cpo3endE
	.align		8
        /*0028*/ 	.dword	_ZN39_INTERNAL_6f46a9b9_4_k_cu_68368f1d_89704cuda3std3__45__cpo6cbeginE
	.align		8
        /*0030*/ 	.dword	_ZN39_INTERNAL_6f46a9b9_4_k_cu_68368f1d_89704cuda3std3__45__cpo4cendE
	.align		8
        /*0038*/ 	.dword	_ZN39_INTERNAL_6f46a9b9_4_k_cu_68368f1d_89704cuda3std3__441_GLOBAL__N__6f46a9b9_4_k_cu_68368f1d_89706ignoreE
	.align		8
        /*0040*/ 	.dword	_ZN39_INTERNAL_6f46a9b9_4_k_cu_68368f1d_89704cuda3std3__419piecewise_constructE
	.align		8
        /*0048*/ 	.dword	_ZN39_INTERNAL_6f46a9b9_4_k_cu_68368f1d_89704cuda3std3__48in_placeE
	.align		8
        /*0050*/ 	.dword	_ZN39_INTERNAL_6f46a9b9_4_k_cu_68368f1d_89704cuda3std6ranges3__45__cpo4swapE
	.align		8
        /*0058*/ 	.dword	_ZN39_INTERNAL_6f46a9b9_4_k_cu_68368f1d_89704cuda3std6ranges3__45__cpo9iter_moveE
	.align		8
        /*0060*/ 	.dword	_ZN39_INTERNAL_6f46a9b9_4_k_cu_68368f1d_89704cute7productE
	.align		8
        /*0068*/ 	.dword	_ZN39_INTERNAL_6f46a9b9_4_k_cu_68368f1d_89704cute1_E
	.align		8
        /*0070*/ 	.dword	$str$25
	.align		8
        /*0078*/ 	.dword	$str$26
	.align		8
        /*0080*/ 	.dword	$str$27
	.align		8
        /*0088*/ 	.dword	$str$28


//--------------------- .text._ZN7cutlass13device_kernelINS_4gemm6kernel13GemmUniversalIN4cute5tupleIJiiiiEEENS1_10collective13CollectiveMmaINS1_35MainloopSm100TmaUmmaWarpSpecializedILi5ELi2ELi4ENS5_IJNS4_1CILi2EEESB_NSA_ILi1EEEEEEEENS5_IJNSA_ILi128EEENSA_ILi256EEENSA_ILi64EEEEEENS_10bfloat16_tENS5_IJlSC_lEEESJ_SK_NS4_8TiledMMAINS4_8MMA_AtomIJNS4_26SM100_MMA_F16BF16_2x1SM_SSISJ_SJ_fLi128ELi256ELNS4_4UMMA5MajorE0ELSP_0ELNSO_7ScaleInE0ELSQ_0EEEEEENS4_6LayoutINS5_IJSC_SC_SC_EEENS5_IJNSA_ILi0EEESV_SV_EEEEENS5_IJNS4_10UnderscoreESY_SY_EEEEENS4_28SM100_TMA_2SM_LOAD_MULTICASTENS4_14ComposedLayoutINS4_7SwizzleILi3ELi4ELi3EEENS4_18smem_ptr_flag_bitsILi16EEENST_INS5_IJNSA_ILi8EEESH_EEENS5_IJSH_SC_EEEEEEEvNS4_8identityENS4_18SM100_TMA_2SM_LOADES1B_vS1C_EENS_8epilogue10collective18CollectiveEpilogueINS1F_23Sm100TmaWarpSpecializedILi4ELi2ELi32ELb1ELb0EEEJNS5_IJSH_SG_SH_EEENS5_IJNST_ISH_SC_EENST_INS5_IJNSA_ILi32EEESB_EEENS5_IJSC_SF_EEEEEEEESJ_SK_SJ_SK_NS1F_6fusion15FusionCallbacksIS1J_NS1R_17LinearCombinationISJ_fSJ_fLNS_15FloatRoundStyleE2EEES1K_S1Q_JEEENS4_5SM1004TMEM4LOAD26SM100_TMEM_LOAD_32dp32b32xENS4_13SM90_TMA_LOADENS12_INS13_ILi2ELi4ELi3EEES16_NST_INS5_IJS17_S1M_EEENS5_IJS1M_SC_EEEEEEENS4_39AutoVectorizingCopyWithAssumedAlignmentILi128EEENS4_14SM90_TMA_STOREES26_S28_S28_EEEvvEEEEvNT_6ParamsE --------------------------
	.section	.text._ZN7cutlass13device_kernelINS_4gemm6kernel13GemmUniversalIN4cute5tupleIJiiiiEEENS1_10collective13CollectiveMmaINS1_35MainloopSm100TmaUmmaWarpSpecializedILi5ELi2ELi4ENS5_IJNS4_1CILi2EEESB_NSA_ILi1EEEEEEEENS5_IJNSA_ILi128EEENSA_ILi256EEENSA_ILi64EEEEEENS_10bfloat16_tENS5_IJlSC_lEEESJ_SK_NS4_8TiledMMAINS4_8MMA_AtomIJNS4_26SM100_MMA_F16BF16_2x1SM_SSISJ_SJ_fLi128ELi256ELNS4_4UMMA5MajorE0ELSP_0ELNSO_7ScaleInE0ELSQ_0EEEEEENS4_6LayoutINS5_IJSC_SC_SC_EEENS5_IJNSA_ILi0EEESV_SV_EEEEENS5_IJNS4_10UnderscoreESY_SY_EEEEENS4_28SM100_TMA_2SM_LOAD_MULTICASTENS4_14ComposedLayoutINS4_7SwizzleILi3ELi4ELi3EEENS4_18smem_ptr_flag_bitsILi16EEENST_INS5_IJNSA_ILi8EEESH_EEENS5_IJSH_SC_EEEEEEEvNS4_8identityENS4_18SM100_TMA_2SM_LOADES1B_vS1C_EENS_8epilogue10collective18CollectiveEpilogueINS1F_23Sm100TmaWarpSpecializedILi4ELi2ELi32ELb1ELb0EEEJNS5_IJSH_SG_SH_EEENS5_IJNST_ISH_SC_EENST_INS5_IJNSA_ILi32EEESB_EEENS5_IJSC_SF_EEEEEEEESJ_SK_SJ_SK_NS1F_6fusion15FusionCallbacksIS1J_NS1R_17LinearCombinationISJ_fSJ_fLNS_15FloatRoundStyleE2EEES1K_S1Q_JEEENS4_5SM1004TMEM4LOAD26SM100_TMEM_LOAD_32dp32b32xENS4_13SM90_TMA_LOADENS12_INS13_ILi2ELi4ELi3EEES16_NST_INS5_IJS17_S1M_EEENS5_IJS1M_SC_EEEEEEENS4_39AutoVectorizingCopyWithAssumedAlignmentILi128EEENS4_14SM90_TMA_STOREES26_S28_S28_EEEvvEEEEvNT_6ParamsE,"ax",@progbits
	.align	128
.text._ZN7cutlass13device_kernelINS_4gemm6kernel13GemmUniversalIN4cute5tupleIJiiiiEEENS1_10collective13CollectiveMmaINS1_35MainloopSm100TmaUmmaWarpSpecializedILi5ELi2ELi4ENS5_IJNS4_1CILi2EEESB_NSA_ILi1EEEEEEEENS5_IJNSA_ILi128EEENSA_ILi256EEENSA_ILi64EEEEEENS_10bfloat16_tENS5_IJlSC_lEEESJ_SK_NS4_8TiledMMAINS4_8MMA_AtomIJNS4_26SM100_MMA_F16BF16_2x1SM_SSISJ_SJ_fLi128ELi256ELNS4_4UMMA5MajorE0ELSP_0ELNSO_7ScaleInE0ELSQ_0EEEEEENS4_6LayoutINS5_IJSC_SC_SC_EEENS5_IJNSA_ILi0EEESV_SV_EEEEENS5_IJNS4_10UnderscoreESY_SY_EEEEENS4_28SM100_TMA_2SM_LOAD_MULTICASTENS4_14ComposedLayoutINS4_7SwizzleILi3ELi4ELi3EEENS4_18smem_ptr_flag_bitsILi16EEENST_INS5_IJNSA_ILi8EEESH_EEENS5_IJSH_SC_EEEEEEEvNS4_8identityENS4_18SM100_TMA_2SM_LOADES1B_vS1C_EENS_8epilogue10collective18CollectiveEpilogueINS1F_23Sm100TmaWarpSpecializedILi4ELi2ELi32ELb1ELb0EEEJNS5_IJSH_SG_SH_EEENS5_IJNST_ISH_SC_EENST_INS5_IJNSA_ILi32EEESB_EEENS5_IJSC_SF_EEEEEEEESJ_SK_SJ_SK_NS1F_6fusion15FusionCallbacksIS1J_NS1R_17LinearCombinationISJ_fSJ_fLNS_15FloatRoundStyleE2EEES1K_S1Q_JEEENS4_5SM1004TMEM4LOAD26SM100_TMEM_LOAD_32dp32b32xENS4_13SM90_TMA_LOADENS12_INS13_ILi2ELi4ELi3EEES16_NST_INS5_IJS17_S1M_EEENS5_IJS1M_SC_EEEEEEENS4_39AutoVectorizingCopyWithAssumedAlignmentILi128EEENS4_14SM90_TMA_STOREES26_S28_S28_EEEvvEEEEvNT_6ParamsE:
        .type           _ZN7cutlass13device_kernelINS_4gemm6kernel13GemmUniversalIN4cute5tupleIJiiiiEEENS1_10collective13CollectiveMmaINS1_35MainloopSm100TmaUmmaWarpSpecializedILi5ELi2ELi4ENS5_IJNS4_1CILi2EEESB_NSA_ILi1EEEEEEEENS5_IJNSA_ILi128EEENSA_ILi256EEENSA_ILi64EEEEEENS_10bfloat16_tENS5_IJlSC_lEEESJ_SK_NS4_8TiledMMAINS4_8MMA_AtomIJNS4_26SM100_MMA_F16BF16_2x1SM_SSISJ_SJ_fLi128ELi256ELNS4_4UMMA5MajorE0ELSP_0ELNSO_7ScaleInE0ELSQ_0EEEEEENS4_6LayoutINS5_IJSC_SC_SC_EEENS5_IJNSA_ILi0EEESV_SV_EEEEENS5_IJNS4_10UnderscoreESY_SY_EEEEENS4_28SM100_TMA_2SM_LOAD_MULTICASTENS4_14ComposedLayoutINS4_7SwizzleILi3ELi4ELi3EEENS4_18smem_ptr_flag_bitsILi16EEENST_INS5_IJNSA_ILi8EEESH_EEENS5_IJSH_SC_EEEEEEEvNS4_8identityENS4_18SM100_TMA_2SM_LOADES1B_vS1C_EENS_8epilogue10collective18CollectiveEpilogueINS1F_23Sm100TmaWarpSpecializedILi4ELi2ELi32ELb1ELb0EEEJNS5_IJSH_SG_SH_EEENS5_IJNST_ISH_SC_EENST_INS5_IJNSA_ILi32EEESB_EEENS5_IJSC_SF_EEEEEEEESJ_SK_SJ_SK_NS1F_6fusion15FusionCallbacksIS1J_NS1R_17LinearCombinationISJ_fSJ_fLNS_15FloatRoundStyleE2EEES1K_S1Q_JEEENS4_5SM1004TMEM4LOAD26SM100_TMEM_LOAD_32dp32b32xENS4_13SM90_TMA_LOADENS12_INS13_ILi2ELi4ELi3EEES16_NST_INS5_IJS17_S1M_EEENS5_IJS1M_SC_EEEEEEENS4_39AutoVectorizingCopyWithAssumedAlignmentILi128EEENS4_14SM90_TMA_STOREES26_S28_S28_EEEvvEEEEvNT_6ParamsE,@function
        .size           _ZN7cutlass13device_kernelINS_4gemm6kernel13GemmUniversalIN4cute5tupleIJiiiiEEENS1_10collective13CollectiveMmaINS1_35MainloopSm100TmaUmmaWarpSpecializedILi5ELi2ELi4ENS5_IJNS4_1CILi2EEESB_NSA_ILi1EEEEEEEENS5_IJNSA_ILi128EEENSA_ILi256EEENSA_ILi64EEEEEENS_10bfloat16_tENS5_IJlSC_lEEESJ_SK_NS4_8TiledMMAINS4_8MMA_AtomIJNS4_26SM100_MMA_F16BF16_2x1SM_SSISJ_SJ_fLi128ELi256ELNS4_4UMMA5MajorE0ELSP_0ELNSO_7ScaleInE0ELSQ_0EEEEEENS4_6LayoutINS5_IJSC_SC_SC_EEENS5_IJNSA_ILi0EEESV_SV_EEEEENS5_IJNS4_10UnderscoreESY_SY_EEEEENS4_28SM100_TMA_2SM_LOAD_MULTICASTENS4_14ComposedLayoutINS4_7SwizzleILi3ELi4ELi3EEENS4_18smem_ptr_flag_bitsILi16EEENST_INS5_IJNSA_ILi8EEESH_EEENS5_IJSH_SC_EEEEEEEvNS4_8identityENS4_18SM100_TMA_2SM_LOADES1B_vS1C_EENS_8epilogue10collective18CollectiveEpilogueINS1F_23Sm100TmaWarpSpecializedILi4ELi2ELi32ELb1ELb0EEEJNS5_IJSH_SG_SH_EEENS5_IJNST_ISH_SC_EENST_INS5_IJNSA_ILi32EEESB_EEENS5_IJSC_SF_EEEEEEEESJ_SK_SJ_SK_NS1F_6fusion15FusionCallbacksIS1J_NS1R_17LinearCombinationISJ_fSJ_fLNS_15FloatRoundStyleE2EEES1K_S1Q_JEEENS4_5SM1004TMEM4LOAD26SM100_TMEM_LOAD_32dp32b32xENS4_13SM90_TMA_LOADENS12_INS13_ILi2ELi4ELi3EEES16_NST_INS5_IJS17_S1M_EEENS5_IJS1M_SC_EEEEEEENS4_39AutoVectorizingCopyWithAssumedAlignmentILi128EEENS4_14SM90_TMA_STOREES26_S28_S28_EEEvvEEEEvNT_6ParamsE,(.L_x_200 - _ZN7cutlass13device_kernelINS_4gemm6kernel13GemmUniversalIN4cute5tupleIJiiiiEEENS1_10collective13CollectiveMmaINS1_35MainloopSm100TmaUmmaWarpSpecializedILi5ELi2ELi4ENS5_IJNS4_1CILi2EEESB_NSA_ILi1EEEEEEEENS5_IJNSA_ILi128EEENSA_ILi256EEENSA_ILi64EEEEEENS_10bfloat16_tENS5_IJlSC_lEEESJ_SK_NS4_8TiledMMAINS4_8MMA_AtomIJNS4_26SM100_MMA_F16BF16_2x1SM_SSISJ_SJ_fLi128ELi256ELNS4_4UMMA5MajorE0ELSP_0ELNSO_7ScaleInE0ELSQ_0EEEEEENS4_6LayoutINS5_IJSC_SC_SC_EEENS5_IJNSA_ILi0EEESV_SV_EEEEENS5_IJNS4_10UnderscoreESY_SY_EEEEENS4_28SM100_TMA_2SM_LOAD_MULTICASTENS4_14ComposedLayoutINS4_7SwizzleILi3ELi4ELi3EEENS4_18smem_ptr_flag_bitsILi16EEENST_INS5_IJNSA_ILi8EEESH_EEENS5_IJSH_SC_EEEEEEEvNS4_8identityENS4_18SM100_TMA_2SM_LOADES1B_vS1C_EENS_8epilogue10collective18CollectiveEpilogueINS1F_23Sm100TmaWarpSpecializedILi4ELi2ELi32ELb1ELb0EEEJNS5_IJSH_SG_SH_EEENS5_IJNST_ISH_SC_EENST_INS5_IJNSA_ILi32EEESB_EEENS5_IJSC_SF_EEEEEEEESJ_SK_SJ_SK_NS1F_6fusion15FusionCallbacksIS1J_NS1R_17LinearCombinationISJ_fSJ_fLNS_15FloatRoundStyleE2EEES1K_S1Q_JEEENS4_5SM1004TMEM4LOAD26SM100_TMEM_LOAD_32dp32b32xENS4_13SM90_TMA_LOADENS12_INS13_ILi2ELi4ELi3EEES16_NST_INS5_IJS17_S1M_EEENS5_IJS1M_SC_EEEEEEENS4_39AutoVectorizingCopyWithAssumedAlignmentILi128EEENS4_14SM90_TMA_STOREES26_S28_S28_EEEvvEEEEvNT_6ParamsE)
        .other          _ZN7cutlass13device_kernelINS_4gemm6kernel13GemmUniversalIN4cute5tupleIJiiiiEEENS1_10collective13CollectiveMmaINS1_35MainloopSm100TmaUmmaWarpSpecializedILi5ELi2ELi4ENS5_IJNS4_1CILi2EEESB_NSA_ILi1EEEEEEEENS5_IJNSA_ILi128EEENSA_ILi256EEENSA_ILi64EEEEEENS_10bfloat16_tENS5_IJlSC_lEEESJ_SK_NS4_8TiledMMAINS4_8MMA_AtomIJNS4_26SM100_MMA_F16BF16_2x1SM_SSISJ_SJ_fLi128ELi256ELNS4_4UMMA5MajorE0ELSP_0ELNSO_7ScaleInE0ELSQ_0EEEEEENS4_6LayoutINS5_IJSC_SC_SC_EEENS5_IJNSA_ILi0EEESV_SV_EEEEENS5_IJNS4_10UnderscoreESY_SY_EEEEENS4_28SM100_TMA_2SM_LOAD_MULTICASTENS4_14ComposedLayoutINS4_7SwizzleILi3ELi4ELi3EEENS4_18smem_ptr_flag_bitsILi16EEENST_INS5_IJNSA_ILi8EEESH_EEENS5_IJSH_SC_EEEEEEEvNS4_8identityENS4_18SM100_TMA_2SM_LOADES1B_vS1C_EENS_8epilogue10collective18CollectiveEpilogueINS1F_23Sm100TmaWarpSpecializedILi4ELi2ELi32ELb1ELb0EEEJNS5_IJSH_SG_SH_EEENS5_IJNST_ISH_SC_EENST_INS5_IJNSA_ILi32EEESB_EEENS5_IJSC_SF_EEEEEEEESJ_SK_SJ_SK_NS1F_6fusion15FusionCallbacksIS1J_NS1R_17LinearCombinationISJ_fSJ_fLNS_15FloatRoundStyleE2EEES1K_S1Q_JEEENS4_5SM1004TMEM4LOAD26SM100_TMEM_LOAD_32dp32b32xENS4_13SM90_TMA_LOADENS12_INS13_ILi2ELi4ELi3EEES16_NST_INS5_IJS17_S1M_EEENS5_IJS1M_SC_EEEEEEENS4_39AutoVectorizingCopyWithAssumedAlignmentILi128EEENS4_14SM90_TMA_STOREES26_S28_S28_EEEvvEEEEvNT_6ParamsE,@"STO_CUDA_ENTRY STV_DEFAULT"
_ZN7cutlass13device_kernelINS_4gemm6kernel13GemmUniversalIN4cute5tupleIJiiiiEEENS1_10collective13CollectiveMmaINS1_35MainloopSm100TmaUmmaWarpSpecializedILi5ELi2ELi4ENS5_IJNS4_1CILi2EEESB_NSA_ILi1EEEEEEEENS5_IJNSA_ILi128EEENSA_ILi256EEENSA_ILi64EEEEEENS_10bfloat16_tENS5_IJlSC_lEEESJ_SK_NS4_8TiledMMAINS4_8MMA_AtomIJNS4_26SM100_MMA_F16BF16_2x1SM_SSISJ_SJ_fLi128ELi256ELNS4_4UMMA5MajorE0ELSP_0ELNSO_7ScaleInE0ELSQ_0EEEEEENS4_6LayoutINS5_IJSC_SC_SC_EEENS5_IJNSA_ILi0EEESV_SV_EEEEENS5_IJNS4_10UnderscoreESY_SY_EEEEENS4_28SM100_TMA_2SM_LOAD_MULTICASTENS4_14ComposedLayoutINS4_7SwizzleILi3ELi4ELi3EEENS4_18smem_ptr_flag_bitsILi16EEENST_INS5_IJNSA_ILi8EEESH_EEENS5_IJSH_SC_EEEEEEEvNS4_8identityENS4_18SM100_TMA_2SM_LOADES1B_vS1C_EENS_8epilogue10collective18CollectiveEpilogueINS1F_23Sm100TmaWarpSpecializedILi4ELi2ELi32ELb1ELb0EEEJNS5_IJSH_SG_SH_EEENS5_IJNST_ISH_SC_EENST_INS5_IJNSA_ILi32EEESB_EEENS5_IJSC_SF_EEEEEEEESJ_SK_SJ_SK_NS1F_6fusion15FusionCallbacksIS1J_NS1R_17LinearCombinationISJ_fSJ_fLNS_15FloatRoundStyleE2EEES1K_S1Q_JEEENS4_5SM1004TMEM4LOAD26SM100_TMEM_LOAD_32dp32b32xENS4_13SM90_TMA_LOADENS12_INS13_ILi2ELi4ELi3EEES16_NST_INS5_IJS17_S1M_EEENS5_IJS1M_SC_EEEEEEENS4_39AutoVectorizingCopyWithAssumedAlignmentILi128EEENS4_14SM90_TMA_STOREES26_S28_S28_EEEvvEEEEvNT_6ParamsE:
[----:B------:R-:W1:Y:S01]  /*0000*/  LDC R1, c[0x0][0x37c] ;  /* 0x0000df00ff017b82 */ /* 0x000e620000000800 */
[----:B------:R-:W2:Y:S01]  /*0010*/  S2R R95, SR_TID.X ;  /* 0x00000000005f7919 */ /* 0x000ea20000002100 */
[----:B------:R-:W3:Y:S06]  /*0020*/  LDCU.64 UR8, c[0x0][0x890] ;  /* 0x00011200ff0877ac */ /* 0x000eec0008000a00 */
[----:B------:R-:W4:Y:S01]  /*0030*/  S2UR UR4, SR_CgaCtaId ;  /* 0x00000000000479c3 */ /* 0x000f220000008800 */
[----:B------:R-:W-:Y:S02]  /*0040*/  PRMT R80, RZ, 0x7610, R80 ;  /* 0x00007610ff507816 */ /* 0x000fe40000000050 */
[----:B------:R-:W-:Y:S01]  /*0050*/  ELECT P1, URZ, PT ;  /* 0x0000000000ff782f */ /* 0x000fe20003820000 */
[----:B---3--:R-:W-:-:S04]  /*0060*/  UISETP.NE.U32.AND UP0, UPT, UR8, URZ, UPT ;  /* 0x000000ff0800728c */ /* 0x008fc8000bf05070 */
[----:B------:R-:W-:Y:S02]  /*0070*/  UISETP.NE.AND.EX UP0, UPT, UR9, URZ, UPT, UP0 ;  /* 0x000000ff0900728c */ /* 0x000fe4000bf05300 */
[----:B----4-:R-:W-:Y:S02]  /*0080*/  ULOP3.LUT UR47, UR4, 0x1, URZ, 0xc0, !UPT ;  /* 0x00000001042f7892 */ /* 0x010fe4000f8ec0ff */
[----:B------:R-:W-:Y:S01]  /*0090*/  ULOP3.LUT UR46, UR4, 0x1, URZ, 0x3c, !UPT ;  /* 0x00000001042e7892 */ /* 0x000fe2000f8e3cff */
[----:B--2---:R-:W-:-:S05]  /*00a0*/  SHF.R.U32.HI R81, RZ, 0x5, R95 ;  /* 0x00000005ff517819 */ /* 0x004fca000001165f */
[----:B------:R-:W2:Y:S02]  /*00b0*/  SHFL.IDX PT, R0, R81, RZ, 0x1f ;  /* 0x00001fff51007589 */ /* 0x000ea400000e0000 */
[----:B--2---:R-:W-:Y:S01]  /*00c0*/  R2UR UR13, R0 ;  /* 0x00000000000d72ca */ /* 0x004fe200000e0000 */
[----:B-1----:R-:W-:-:S14]  /*00d0*/  BRA.U UP0, `(.L_x_0) ;  /* 0x0000000100307547 */ /* 0x002fdc000b800000 */
[----:B------:R-:W1:Y:S02]  /*00e0*/  LDCU.64 UR4, c[0x0][0x888] ;  /* 0x00011100ff0477ac */ /* 0x000e640008000a00 */
[----:B-1----:R-:W-:-:S04]  /*00f0*/  UISETP.NE.U32.AND UP0, UPT, UR4, URZ, UPT ;  /* 0x000000ff0400728c */ /* 0x002fc8000bf05070 */
[----:B------:R-:W-:-:S09]  /*0100*/  UISETP.NE.AND.EX UP0, UPT, UR5, URZ, UPT, UP0 ;  /* 0x000000ff0500728c */ /* 0x000fd2000bf05300 */
[----:B------:R-:W-:Y:S05]  /*0110*/  BRA.U !UP0, `(.L_x_1) ;  /* 0x0000000108147547 */ /* 0x000fea000b800000 */
[----:B------:R-:W1:Y:S01]  /*0120*/  LDC.64 R2, c[0x0][0x888] ;  /* 0x00022200ff027b82 */ /* 0x000e620000000a00 */
[----:B------:R-:W1:Y:S02]  /*0130*/  LDCU.64 UR4, c[0x0][0x358] ;  /* 0x00006b00ff0477ac */ /* 0x000e640008000a00 */
[----:B-1----:R1:W5:Y:S01]  /*0140*/  LDG.E R41, desc[UR4][R2.64] ;  /* 0x0000000402297981 */ /* 0x002362000c1e1900 */
[----:B------:R-:W-:Y:S01]  /*0150*/  HFMA2 R80, -RZ, RZ, 0, 5.9604644775390625e-08 ;  /* 0x00000001ff507431 */ /* 0x000fe200000001ff */
[----:B------:R-:W-:Y:S05]  /*0160*/  BRA `(.L_x_0) ;  /* 0x00000000000c7947 */ /* 0x000fea0003800000 */
.L_x_1:
[----:B------:R-:W1:Y:S01]  /*0170*/  LDCU UR4, c[0x0][0x880] ;  /* 0x00011000ff0477ac */ /* 0x000e620008000800 */
[----:B------:R-:W-:Y:S01]  /*0180*/  HFMA2 R80, -RZ, RZ, 0, 5.9604644775390625e-08 ;  /* 0x00000001ff507431 */ /* 0x000fe200000001ff */
[----:B-1----:R-:W-:-:S07]  /*0190*/  MOV R41, UR4 ;  /* 0x0000000400297c02 */ /* 0x002fce0008000f00 */
.L_x_0:
[----:B------:R-:W2:Y:S02]  /*01a0*/  LDCU.64 UR4, c[0x0][0x8b0] ;  /* 0x00011600ff0477ac */ /* 0x000ea40008000a00 */
[----:B--2---:R-:W-:-:S04]  /*01b0*/  UISETP.NE.U32.AND UP0, UPT, UR4, URZ, UPT ;  /* 0x000000ff0400728c */ /* 0x004fc8000bf05070 */
[----:B------:R-:W-:-:S09]  /*01c0*/  UISETP.NE.AND.EX UP0, UPT, UR5, URZ, UPT, UP0 ;  /* 0x000000ff0500728c */ /* 0x000fd2000bf05300 */
[----:B------:R-:W-:Y:S05]  /*01d0*/  BRA.U UP0, `(.L_x_2) ;  /* 0x0000000100287547 */ /* 0x000fea000b800000 */
[----:B------:R-:W2:Y:S02]  /*01e0*/  LDCU.64 UR4, c[0x0][0x8a8] ;  /* 0x00011500ff0477ac */ /* 0x000ea40008000a00 */
[----:B--2---:R-:W-:-:S04]  /*01f0*/  UISETP.NE.U32.AND UP0, UPT, UR4, URZ, UPT ;  /* 0x000000ff0400728c */ /* 0x004fc8000bf05070 */
[----:B------:R-:W-:-:S09]  /*0200*/  UISETP.NE.AND.EX UP0, UPT, UR5, URZ, UPT, UP0 ;  /* 0x000000ff0500728c */ /* 0x000fd2000bf05300 */
[----:B------:R-:W-:Y:S05]  /*0210*/  BRA.U !UP0, `(.L_x_3) ;  /* 0x0000000108107547 */ /* 0x000fea000b800000 */
[----:B------:R-:W2:Y:S01]  /*0220*/  LDC.64 R38, c[0x0][0x8a8] ;  /* 0x00022a00ff267b82 */ /* 0x000ea20000000a00 */
[----:B------:R-:W2:Y:S02]  /*0230*/  LDCU.64 UR4, c[0x0][0x358] ;  /* 0x00006b00ff0477ac */ /* 0x000ea40008000a00 */
[----:B--2---:R2:W5:Y:S01]  /*0240*/  LDG.E R38, desc[UR4][R38.64] ;  /* 0x0000000426267981 */ /* 0x004562000c1e1900 */
[----:B------:R-:W-:Y:S05]  /*0250*/  BRA `(.L_x_2) ;  /* 0x0000000000087947 */ /* 0x000fea0003800000 */
.L_x_3:
[----:B------:R-:W2:Y:S02]  /*0260*/  LDCU UR4, c[0x0][0x8a0] ;  /* 0x00011400ff0477ac */ /* 0x000ea40008000800 */
[----:B--2---:R-:W-:Y:S02]  /*0270*/  MOV R38, UR4 ;  /* 0x0000000400267c02 */ /* 0x004fe40008000f00 */
.L_x_2:
[----:B------:R-:W-:Y:S01]  /*0280*/  IMAD.U32 R0, RZ, RZ, UR13 ;  /* 0x0000000dff007e24 */ /* 0x000fe2000f8e00ff */
[----:B------:R-:W-:Y:S04]  /*0290*/  BSSY.RECONVERGENT B0, `(.L_x_4) ;  /* 0x000000c000007945 */ /* 0x000fe80003800200 */
[C---:B------:R-:W-:Y:S02]  /*02a0*/  ISETP.NE.OR P2, PT, R0.reuse, 0x1, !P1 ;  /* 0x000000010000780c */ /* 0x040fe40004f45670 */
[----:B------:R-:W-:-:S11]  /*02b0*/  ISETP.NE.OR P0, PT, R0, 0x3, !P1 ;  /* 0x000000030000780c */ /* 0x000fd60004f05670 */
[----:B------:R-:W-:Y:S05]  /*02c0*/  @P2 BRA `(.L_x_5) ;  /* 0x0000000000202947 */ /* 0x000fea0003800000 */
[----:B------:R-:W3:Y:S02]  /*02d0*/  LDCU.64 UR4, c[0x0][0x348] ;  /* 0x00006900ff0477ac */ /* 0x000ee40008000a00 */
[----:B---3--:R-:W-:Y:S02]  /*02e0*/  UIADD3 UR6, UP1, UPT, UR4, 0x80, URZ ;  /* 0x0000008004067890 */ /* 0x008fe4000ff3e0ff */
[----:B------:R-:W-:Y:S02]  /*02f0*/  UIADD3 UR4, UP0, UPT, UR4, 0x180, URZ ;  /* 0x0000018004047890 */ /* 0x000fe4000ff1e0ff */
[----:B------:R-:W-:Y:S02]  /*0300*/  UIADD3.X UR7, UPT, UPT, URZ, UR5, URZ, UP1, !UPT ;  /* 0x00000005ff077290 */ /* 0x000fe40008ffe4ff */
[----:B------:R-:W-:-:S07]  /*0310*/  UIADD3.X UR5, UPT, UPT, URZ, UR5, URZ, UP0, !UPT ;  /* 0x00000005ff057290 */ /* 0x000fce00087fe4ff */
[----:B------:R3:W-:Y:S02]  /*0320*/  UTMACCTL.PF [UR6] ;  /* 0x00000000060079b9 */ /* 0x0007e40008040000 */
[----:B------:R3:W-:Y:S02]  /*0330*/  UTMACCTL.PF [UR4] ;  /* 0x00000000040079b9 */ /* 0x0007e40008040000 */
[----:B---3--:R-:W-:Y:S01]  /*0340*/  NOP ;  /* 0x0000000000007918 */ /* 0x008fe20000000000 */
.L_x_5:
[----:B------:R-:W-:Y:S05]  /*0350*/  BSYNC.RECONVERGENT B0 ;  /* 0x0000000000007941 */ /* 0x000fea0003800200 */
.L_x_4:
[----:B------:R-:W-:Y:S04]  /*0360*/  BSSY.RECONVERGENT B0, `(.L_x_6) ;  /* 0x000000a000007945 */ /* 0x000fe80003800200 */
        /* <DEDUP_REMOVED lines=9> */
.L_x_7:
[----:B------:R-:W-:Y:S05]  /*0400*/  BSYNC.RECONVERGENT B0 ;  /* 0x0000000000007941 */ /* 0x000fea0003800200 */
.L_x_6:
[----:B------:R-:W3:Y:S01]  /*0410*/  LDCU.64 UR4, c[0x0][0x888] ;  /* 0x00011100ff0477ac */ /* 0x000ee20008000a00 */
[----:B------:R-:W-:Y:S02]  /*0420*/  UISETP.EQ.U32.AND UP1, UPT, UR8, URZ, UPT ;  /* 0x000000ff0800728c */ /* 0x000fe4000bf22070 */
[----:B------:R-:W-:Y:S02]  /*0430*/  UPLOP3.LUT UP3, UPT, UPT, UPT, UPT, 0x80, 0x8 ;  /* 0x000000000008789c */ /* 0x000fe40003f6f070 */
[----:B---3--:R-:W-:-:S04]  /*0440*/  UISETP.NE.U32.AND UP0, UPT, UR4, URZ, UPT ;  /* 0x000000ff0400728c */ /* 0x008fc8000bf05070 */
[----:B------:R-:W-:-:S04]  /*0450*/  UISETP.NE.AND.EX UP0, UPT, UR5, URZ, UPT, UP0 ;  /* 0x000000ff0500728c */ /* 0x000fc8000bf05300 */
[----:B------:R-:W-:-:S04]  /*0460*/  UISETP.EQ.OR.EX UP2, UPT, UR9, URZ, !UP0, UP1 ;  /* 0x000000ff0900728c */ /* 0x000fc8000c742710 */
[----:B------:R-:W-:-:S06]  /*0470*/  UP2UR UR4, UPR, URZ, 0x4 ;  /* 0x00000004ff047883 */ /* 0x000fcc0008000000 */
[----:B------:R-:W-:Y:S01]  /*0480*/  MOV R84, UR4 ;  /* 0x0000000400547c02 */ /* 0x000fe20008000f00 */
[----:B------:R-:W-:Y:S06]  /*0490*/  BRA.U !UP2, `(.L_x_8) ;  /* 0x000000010a207547 */ /* 0x000fec000b800000 */
[----:B------:R-:W-:Y:S01]  /*04a0*/  UISETP.NE.U32.AND UP1, UPT, UR8, URZ, UPT ;  /* 0x000000ff0800728c */ /* 0x000fe2000bf25070 */
[----:B-----5:R-:W-:Y:S01]  /*04b0*/  FSETP.NEU.AND P0, PT, R41, RZ, PT ;  /* 0x000000ff2900720b */ /* 0x020fe20003f0d000 */
[----:B------:R-:W-:Y:S02]  /*04c0*/  USEL UR4, URZ, 0xffffffff, UP0 ;  /* 0xffffffffff047887 */ /* 0x000fe40008000000 */
[----:B------:R-:W-:-:S10]  /*04d0*/  UISETP.NE.AND.EX UP1, UPT, UR9, URZ, UPT, UP1 ;  /* 0x000000ff0900728c */ /* 0x000fd4000bf25310 */
[----:B------:R-:W-:Y:S01]  /*04e0*/  VOTEU.ANY UP0, P0 ;  /* 0x0000000000ff7886 */ /* 0x000fe20000000100 */
[----:B------:R-:W-:-:S04]  /*04f0*/  @!UP1 USEL UR4, URZ, 0xffffffff, UP0 ;  /* 0xffffffffff049887 */ /* 0x000fc80008000000 */
[----:B------:R-:W-:-:S04]  /*0500*/  ULOP3.LUT UR4, UR4, 0x1, URZ, 0xc0, !UPT ;  /* 0x0000000104047892 */ /* 0x000fc8000f8ec0ff */
[----:B------:R-:W-:-:S11]  /*0510*/  UISETP.NE.U32.AND UP3, UPT, UR4, 0x1, UPT ;  /* 0x000000010400788c */ /* 0x000fd6000bf65070 */
.L_x_8:
[----:B------:R-:W3:Y:S01]  /*0520*/  SHFL.IDX PT, R0, R81, RZ, 0x1f ;  /* 0x00001fff51007589 */ /* 0x000ee200000e0000 */
[----:B------:R-:W-:-:S04]  /*0530*/  UISETP.NE.AND UP0, UPT, UR13, 0x2, UPT ;  /* 0x000000020d00788c */ /* 0x000fc8000bf05270 */
[----:B------:R-:W-:Y:S02]  /*0540*/  UISETP.EQ.AND UP1, UPT, UR47, URZ, !UP0 ;  /* 0x000000ff2f00728c */ /* 0x000fe4000c722270 */
[----:B------:R-:W-:-:S04]  /*0550*/  USEL UR53, URZ, 0x1, UP0 ;  /* 0x00000001ff357887 */ /* 0x000fc80008000000 */
[----:B------:R-:W-:Y:S02]  /*0560*/  PLOP3.LUT P3, PT, P1, PT, UP1, 0x80, 0x8 ;  /* 0x000000000008781c */ /* 0x000fe40000f6f018 */
[----:B---3--:R-:W-:-:S13]  /*0570*/  ISETP.NE.AND P0, PT, R0, RZ, PT ;  /* 0x000000ff0000720c */ /* 0x008fda0003f05270 */
[----:B------:R-:W-:Y:S05]  /*0580*/  @P0 BRA `(.L_x_9) ;  /* 0x0000000000600947 */ /* 0x000fea0003800000 */
[----:B------:R-:W3:Y:S01]  /*0590*/  S2UR UR5, SR_CgaCtaId ;  /* 0x00000000000579c3 */ /* 0x000ee20000008800 */
[----:B------:R-:W-:Y:S01]  /*05a0*/  UMOV UR4, 0x400 ;  /* 0x0000040000047882 */ /* 0x000fe20000000000 */
[----:B------:R-:W-:Y:S01]  /*05b0*/  UMOV UR8, 0x1 ;  /* 0x0000000100087882 */ /* 0x000fe20000000000 */
[----:B------:R-:W-:Y:S01]  /*05c0*/  UMOV UR6, 0x2 ;  /* 0x0000000200067882 */ /* 0x000fe20000000000 */
[----:B------:R-:W-:-:S04]  /*05d0*/  UIADD3 UR8, UPT, UPT, -UR8, 0x100000, URZ ;  /* 0x0010000008087890 */ /* 0x000fc8000fffe1ff */
[----:B------:R-:W-:Y:S02]  /*05e0*/  USHF.L.U32 UR9, UR8, 0xb, URZ ;  /* 0x0000000b08097899 */ /* 0x000fe400080006ff */
[----:B------:R-:W-:Y:S02]  /*05f0*/  USHF.L.U32 UR8, UR8, 0x1, URZ ;  /* 0x0000000108087899 */ /* 0x000fe400080006ff */
[----:B------:R-:W-:-:S04]  /*0600*/  UIADD3 UR6, UPT, UPT, -UR6, 0x100000, URZ ;  /* 0x0010000006067890 */ /* 0x000fc8000fffe1ff */
[----:B------:R-:W-:Y:S02]  /*0610*/  USHF.L.U32 UR7, UR6, 0xb, URZ ;  /* 0x0000000b06077899 */ /* 0x000fe400080006ff */
[----:B------:R-:W-:Y:S01]  /*0620*/  USHF.L.U32 UR6, UR6, 0x1, URZ ;  /* 0x0000000106067899 */ /* 0x000fe200080006ff */
[----:B------:R-:W-:Y:S01]  /*0630*/  ELECT P0, URZ, PT ;  /* 0x0000000000ff782f */ /* 0x000fe20003800000 */
[----:B---3--:R-:W-:Y:S01]  /*0640*/  ULEA UR4, UR5, UR4, 0x18 ;  /* 0x0000000405047291 */ /* 0x008fe2000f8ec0ff */
[----:B------:R-:W3:Y:S11]  /*0650*/  FENCE.VIEW.ASYNC.S ;  /* 0x00000000000073c6 */ /* 0x000ef60000000000 */
[----:B---3--:R3:W4:Y:S01]  /*0660*/  SYNCS.EXCH.64 URZ, [UR4], UR8 ;  /* 0x0000000804ff75b2 */ /* 0x0087220008000100 */
[----:B------:R3:W1:Y:S01]  /*0670*/  SYNCS.EXCH.64 URZ, [UR4+0x28], UR6 ;  /* 0x0000280604ff75b2 */ /* 0x0006620008000100 */
        /* <DEDUP_REMOVED lines=8> */
[----:B------:R-:W-:Y:S01]  /*0700*/  NOP ;  /* 0x0000000000007918 */ /* 0x000fe20000000000 */
.L_x_9:
[----:B------:R-:W2:Y:S01]  /*0710*/  SHFL.IDX PT, R0, R81, RZ, 0x1f ;  /* 0x00001fff51007589 */ /* 0x000ea200000e0000 */
[----:B------:R-:W-:Y:S01]  /*0720*/  NOP ;  /* 0x0000000000007918 */ /* 0x000fe20000000000 */
[----:B--2---:R-:W-:-:S13]  /*0730*/  ISETP.NE.AND P0, PT, R0, 0x1, PT ;  /* 0x000000010000780c */ /* 0x004fda0003f05270 */
[----:B------:R-:W-:Y:S05]  /*0740*/  @P0 BRA `(.L_x_10) ;  /* 0x0000000000580947 */ /* 0x000fea0003800000 */
[----:B------:R-:W2:Y:S01]  /*0750*/  S2UR UR5, SR_CgaCtaId ;  /* 0x00000000000579c3 */ /* 0x000ea20000008800 */
[----:B---3--:R-:W-:Y:S01]  /*0760*/  UMOV UR4, 0x400 ;  /* 0x0000040000047882 */ /* 0x008fe20000000000 */
        /* <DEDUP_REMOVED lines=9> */
[----:B--2---:R-:W-:Y:S01]  /*0800*/  ULEA UR4, UR5, UR4, 0x18 ;  /* 0x0000000405047291 */ /* 0x004fe2000f8ec0ff */
[----:B------:R-:W2:Y:S11]  /*0810*/  FENCE.VIEW.ASYNC.S ;  /* 0x00000000000073c6 */ /* 0x000eb60000000000 */
[----:B--2---:R2:W3:Y:S01]  /*0820*/  SYNCS.EXCH.64 URZ, [UR4+0x50], UR8 ;  /* 0x0000500804ff75b2 */ /* 0x0044e20008000100 */
        /* <DEDUP_REMOVED lines=8> */
.L_x_10:
[----:B------:R-:W4:Y:S01]  /*08b0*/  SHFL.IDX PT, R0, R81, RZ, 0x1f ;  /* 0x00001fff51007589 */ /* 0x000f2200000e0000 */
[----:B------:R-:W-:Y:S01]  /*08c0*/  NOP ;  /* 0x0000000000007918 */ /* 0x000fe20000000000 */
[----:B----4-:R-:W-:-:S13]  /*08d0*/  ISETP.NE.AND P0, PT, R0, 0x3, PT ;  /* 0x000000030000780c */ /* 0x010fda0003f05270 */
[----:B------:R-:W-:Y:S05]  /*08e0*/  @P0 BRA `(.L_x_11) ;  /* 0x0000000000300947 */ /* 0x000fea0003800000 */
[----:B--23--:R-:W2:Y:S01]  /*08f0*/  S2UR UR6, SR_CgaCtaId ;  /* 0x00000000000679c3 */ /* 0x00cea20000008800 */
[----:B------:R-:W-:Y:S01]  /*0900*/  UMOV UR4, 0x400 ;  /* 0x0000040000047882 */ /* 0x000fe20000000000 */
[----:B------:R-:W-:Y:S01]  /*0910*/  UMOV UR5, 0x20 ;  /* 0x0000002000057882 */ /* 0x000fe20000000000 */
[----:B------:R-:W-:Y:S01]  /*0920*/  ELECT P0, URZ, PT ;  /* 0x0000000000ff782f */ /* 0x000fe20003800000 */
[----:B--2---:R-:W-:Y:S02]  /*0930*/  ULEA UR6, UR6, UR4, 0x18 ;  /* 0x0000000406067291 */ /* 0x004fe4000f8ec0ff */
[----:B------:R-:W-:-:S04]  /*0940*/  UIADD3 UR4, UPT, UPT, -UR5, 0x100000, URZ ;  /* 0x0010000005047890 */ /* 0x000fc8000fffe1ff */
[----:B------:R-:W-:Y:S02]  /*0950*/  USHF.L.U32 UR5, UR4, 0xb, URZ ;  /* 0x0000000b04057899 */ /* 0x000fe400080006ff */
[----:B------:R-:W-:Y:S01]  /*0960*/  USHF.L.U32 UR4, UR4, 0x1, URZ ;  /* 0x0000000104047899 */ /* 0x000fe200080006ff */
[----:B------:R-:W2:Y:S11]  /*0970*/  FENCE.VIEW.ASYNC.S ;  /* 0x00000000000073c6 */ /* 0x000eb60000000000 */
[----:B--2---:R4:W2:Y:S01]  /*0980*/  SYNCS.EXCH.64 URZ, [UR6+0x90], UR4 ;  /* 0x0000900406ff75b2 */ /* 0x0048a20008000100 */
[----:B------:R4:W3:Y:S02]  /*0990*/  SYNCS.EXCH.64 URZ, [UR6+0x98], UR4 ;  /* 0x0000980406ff75b2 */ /* 0x0008e40008000100 */
[----:B----4-:R-:W-:Y:S01]  /*09a0*/  NOP ;  /* 0x0000000000007918 */ /* 0x010fe20000000000 */
.L_x_11:
[----:B------:R-:W4:Y:S01]  /*09b0*/  SHFL.IDX PT, R0, R81, RZ, 0x1f ;  /* 0x00001fff51007589 */ /* 0x000f2200000e0000 */
[----:B------:R-:W-:Y:S01]  /*09c0*/  NOP ;  /* 0x0000000000007918 */ /* 0x000fe20000000000 */
[----:B----4-:R-:W-:-:S13]  /*09d0*/  ISETP.NE.AND P0, PT, R0, 0x4, PT ;  /* 0x000000040000780c */ /* 0x010fda0003f05270 */
[----:B------:R-:W-:Y:S05]  /*09e0*/  @P0 BRA `(.L_x_12) ;  /* 0x00000000004c0947 */ /* 0x000fea0003800000 */
[----:B------:R-:W4:Y:S01]  /*09f0*/  S2UR UR5, SR_CgaCtaId ;  /* 0x00000000000579c3 */ /* 0x000f220000008800 */
[----:B--23--:R-:W-:Y:S01]  /*0a00*/  UMOV UR4, 0x3a0 ;  /* 0x000003a000047882 */ /* 0x00cfe20000000000 */
[----:B------:R-:W-:Y:S01]  /*0a10*/  UMOV UR6, 0x400 ;  /* 0x0000040000067882 */ /* 0x000fe20000000000 */
[----:B------:R-:W-:Y:S01]  /*0a20*/  USEL UR4, UR4, 0x320, UP3 ;  /* 0x0000032004047887 */ /* 0x000fe20009800000 */
[----:B------:R-:W-:Y:S01]  /*0a30*/  UMOV UR8, 0x1 ;  /* 0x0000000100087882 */ /* 0x000fe20000000000 */
[----:B------:R-:W-:Y:S01]  /*0a40*/  ELECT P0, URZ, PT ;  /* 0x0000000000ff782f */ /* 0x000fe20003800000 */
[----:B------:R-:W-:-:S04]  /*0a50*/  UIADD3 UR8, UPT, UPT, -UR8, 0x100000, URZ ;  /* 0x0010000008087890 */ /* 0x000fc8000fffe1ff */
[----:B------:R-:W-:Y:S02]  /*0a60*/  USHF.L.U32 UR9, UR8, 0xb, URZ ;  /* 0x0000000b08097899 */ /* 0x000fe400080006ff */
[----:B------:R-:W-:Y:S02]  /*0a70*/  USHF.L.U32 UR8, UR8, 0x1, URZ ;  /* 0x0000000108087899 */ /* 0x000fe400080006ff */
[----:B----4-:R-:W-:Y:S02]  /*0a80*/  ULEA UR6, UR5, UR6, 0x18 ;  /* 0x0000000605067291 */ /* 0x010fe4000f8ec0ff */
[----:B------:R-:W-:-:S04]  /*0a90*/  UIADD3 UR4, UPT, UPT, -UR4, 0x100000, URZ ;  /* 0x0010000004047890 */ /* 0x000fc8000fffe1ff */
[----:B------:R-:W-:Y:S02]  /*0aa0*/  USHF.L.U32 UR5, UR4, 0xb, URZ ;  /* 0x0000000b04057899 */ /* 0x000fe400080006ff */
[----:B------:R-:W-:Y:S01]  /*0ab0*/  USHF.L.U32 UR4, UR4, 0x1, URZ ;  /* 0x0000000104047899 */ /* 0x000fe200080006ff */
[----:B------:R-:W2:Y:S03]  /*0ac0*/  FENCE.VIEW.ASYNC.S ;  /* 0x00000000000073c6 */ /* 0x000ea60000000000 */
[----:B--2---:R4:W2:Y:S08]  /*0ad0*/  SYNCS.EXCH.64 URZ, [UR6+0xa0], UR8 ;  /* 0x0000a00806ff75b2 */ /* 0x0048b00008000100 */
[----:B------:R4:W3:Y:S01]  /*0ae0*/  SYNCS.EXCH.64 URZ, [UR6+0xb0], UR4 ;  /* 0x0000b00406ff75b2 */ /* 0x0008e20008000100 */
[----:B------:R4:W1:Y:S01]  /*0af0*/  SYNCS.EXCH.64 URZ, [UR6+0xa8], UR8 ;  /* 0x0000a80806ff75b2 */ /* 0x0008620008000100 */
[----:B------:R4:W1:Y:S02]  /*0b00*/  SYNCS.EXCH.64 URZ, [UR6+0xb8], UR4 ;  /* 0x0000b80406ff75b2 */ /* 0x0008640008000100 */
[----:B----4-:R-:W-:Y:S01]  /*0b10*/  NOP ;  /* 0x0000000000007918 */ /* 0x010fe20000000000 */
.L_x_12:
[----:B------:R-:W4:Y:S01]  /*0b20*/  SHFL.IDX PT, R0, R81, RZ, 0x1f ;  /* 0x00001fff51007589 */ /* 0x000f2200000e0000 */
[----:B------:R-:W-:Y:S01]  /*0b30*/  NOP ;  /* 0x0000000000007918 */ /* 0x000fe20000000000 */
[----:B----4-:R-:W-:-:S13]  /*0b40*/  ISETP.NE.AND P0, PT, R0, 0x5, PT ;  /* 0x000000050000780c */ /* 0x010fda0003f05270 */
[----:B------:R-:W-:Y:S05]  /*0b50*/  @P0 BRA `(.L_x_13) ;  /* 0x0000000000580947 */ /* 0x000fea0003800000 */
[----:B------:R-:W4:Y:S01]  /*0b60*/  S2UR UR5, SR_CgaCtaId ;  /* 0x00000000000579c3 */ /* 0x000f220000008800 */
[----:B--23--:R-:W-:Y:S01]  /*0b70*/  UMOV UR4, 0x400 ;  /* 0x0000040000047882 */ /* 0x00cfe20000000000 */
        /* <DEDUP_REMOVED lines=9> */
[----:B----4-:R-:W-:Y:S01]  /*0c10*/  ULEA UR4, UR5, UR4, 0x18 ;  /* 0x0000000405047291 */ /* 0x010fe2000f8ec0ff */
[----:B------:R-:W2:Y:S11]  /*0c20*/  FENCE.VIEW.ASYNC.S ;  /* 0x00000000000073c6 */ /* 0x000eb60000000000 */
[----:B--2---:R4:W2:Y:S01]  /*0c30*/  SYNCS.EXCH.64 URZ, [UR4+0xc0], UR6 ;  /* 0x0000c00604ff75b2 */ /* 0x0048a20008000100 */
[----:B------:R4:W3:Y:S01]  /*0c40*/  SYNCS.EXCH.64 URZ, [UR4+0xe0], UR8 ;  /* 0x0000e00804ff75b2 */ /* 0x0008e20008000100 */
[----:B------:R4:W1:Y:S01]  /*0c50*/  SYNCS.EXCH.64 URZ, [UR4+0xc8], UR6 ;  /* 0x0000c80604ff75b2 */ /* 0x0008620008000100 */
[----:B------:R4:W1:Y:S01]  /*0c60*/  SYNCS.EXCH.64 URZ, [UR4+0xe8], UR8 ;  /* 0x0000e80804ff75b2 */ /* 0x0008620008000100 */
[----:B------:R4:W1:Y:S01]  /*0c70*/  SYNCS.EXCH.64 URZ, [UR4+0xd0], UR6 ;  /* 0x0000d00604ff75b2 */ /* 0x0008620008000100 */
[----:B------:R4:W1:Y:S01]  /*0c80*/  SYNCS.EXCH.64 URZ, [UR4+0xf0], UR8 ;  /* 0x0000f00804ff75b2 */ /* 0x0008620008000100 */
[----:B------:R4:W1:Y:S01]  /*0c90*/  SYNCS.EXCH.64 URZ, [UR4+0xd8], UR6 ;  /* 0x0000d80604ff75b2 */ /* 0x0008620008000100 */
[----:B------:R4:W1:Y:S02]  /*0ca0*/  SYNCS.EXCH.64 URZ, [UR4+0xf8], UR8 ;  /* 0x0000f80804ff75b2 */ /* 0x0008640008000100 */
[----:B----4-:R-:W-:Y:S01]  /*0cb0*/  NOP ;  /* 0x0000000000007918 */ /* 0x010fe20000000000 */
.L_x_13:
[----:B------:R-:W4:Y:S01]  /*0cc0*/  SHFL.IDX PT, R0, R81, RZ, 0x1f ;  /* 0x00001fff51007589 */ /* 0x000f2200000e0000 */
[----:B------:R-:W-:Y:S01]  /*0cd0*/  ISETP.NE.OR P1, PT, RZ, UR13, !P1 ;  /* 0x0000000dff007c0c */ /* 0x000fe2000cf25670 */
[----:B------:R-:W-:Y:S01]  /*0ce0*/  NOP ;  /* 0x0000000000007918 */ /* 0x000fe20000000000 */
[----:B----4-:R-:W-:-:S13]  /*0cf0*/  ISETP.NE.AND P0, PT, R0, 0x3, PT ;  /* 0x000000030000780c */ /* 0x010fda0003f05270 */
[----:B------:R-:W-:Y:S05]  /*0d00*/  @P0 BRA `(.L_x_14) ;  /* 0x0000000000380947 */ /* 0x000fea0003800000 */
[----:B------:R-:W4:Y:S01]  /*0d10*/  S2UR UR5, SR_CgaCtaId ;  /* 0x00000000000579c3 */ /* 0x000f220000008800 */
[----:B--23--:R-:W-:Y:S01]  /*0d20*/  UMOV UR4, 0x400 ;  /* 0x0000040000047882 */ /* 0x00cfe20000000000 */
[----:B------:R-:W-:Y:S01]  /*0d30*/  UMOV UR6, 0x20 ;  /* 0x0000002000067882 */ /* 0x000fe20000000000 */
[----:B------:R-:W-:Y:S01]  /*0d40*/  ELECT P0, URZ, PT ;  /* 0x0000000000ff782f */ /* 0x000fe20003800000 */
[----:B------:R-:W-:-:S04]  /*0d50*/  UIADD3 UR6, UPT, UPT, -UR6, 0x100000, URZ ;  /* 0x0010000006067890 */ /* 0x000fc8000fffe1ff */
[----:B------:R-:W-:Y:S02]  /*0d60*/  USHF.L.U32 UR7, UR6, 0xb, URZ ;  /* 0x0000000b06077899 */ /* 0x000fe400080006ff */
[----:B------:R-:W-:Y:S02]  /*0d70*/  USHF.L.U32 UR6, UR6, 0x1, URZ ;  /* 0x0000000106067899 */ /* 0x000fe400080006ff */
[----:B----4-:R-:W-:Y:S01]  /*0d80*/  ULEA UR4, UR5, UR4, 0x18 ;  /* 0x0000000405047291 */ /* 0x010fe2000f8ec0ff */
[----:B------:R-:W2:Y:S11]  /*0d90*/  FENCE.VIEW.ASYNC.S ;  /* 0x00000000000073c6 */ /* 0x000eb60000000000 */
[----:B--2---:R4:W2:Y:S01]  /*0da0*/  SYNCS.EXCH.64 URZ, [UR4+0x100], UR6 ;  /* 0x0001000604ff75b2 */ /* 0x0048a20008000100 */
[----:B------:R4:W3:Y:S01]  /*0db0*/  SYNCS.EXCH.64 URZ, [UR4+0x110], UR6 ;  /* 0x0001100604ff75b2 */ /* 0x0008e20008000100 */
[----:B------:R4:W1:Y:S01]  /*0dc0*/  SYNCS.EXCH.64 URZ, [UR4+0x108], UR6 ;  /* 0x0001080604ff75b2 */ /* 0x0008620008000100 */
[----:B------:R4:W1:Y:S02]  /*0dd0*/  SYNCS.EXCH.64 URZ, [UR4+0x118], UR6 ;  /* 0x0001180604ff75b2 */ /* 0x0008640008000100 */
[----:B----4-:R-:W-:Y:S01]  /*0de0*/  NOP ;  /* 0x0000000000007918 */ /* 0x010fe20000000000 */
.L_x_14:
[----:B--23--:R-:W2:Y:S01]  /*0df0*/  S2UR UR7, SR_CgaCtaId ;  /* 0x00000000000779c3 */ /* 0x00cea20000008800 */
[----:B------:R-:W-:Y:S01]  /*0e00*/  VOTEU.ALL UP0, P1 ;  /* 0x0000000000ff7886 */ /* 0x000fe20000800000 */
[----:B------:R-:W-:Y:S01]  /*0e10*/  UMOV UR4, 0x20 ;  /* 0x0000002000047882 */ /* 0x000fe20000000000 */
[----:B------:R-:W-:Y:S01]  /*0e20*/  NOP ;  /* 0x0000000000007918 */ /* 0x000fe20000000000 */
[----:B-1----:R-:W-:Y:S01]  /*0e30*/  LOP3.LUT R3, R95, 0x1f, RZ, 0xc0, !PT ;  /* 0x0000001f5f037812 */ /* 0x002fe200078ec0ff */
[----:B------:R-:W-:Y:S01]  /*0e40*/  UISETP.NE.AND UP4, UPT, UR13, URZ, UPT ;  /* 0x000000ff0d00728c */ /* 0x000fe2000bf85270 */
[----:B------:R-:W-:Y:S01]  /*0e50*/  @!UP0 UMOV UR6, 0x400 ;  /* 0x0000040000068882 */ /* 0x000fe20000000000 */
[----:B------:R-:W-:-:S04]  /*0e60*/  @!UP0 UIADD3 UR4, UPT, UPT, -UR4, 0x100000, URZ ;  /* 0x0010000004048890 */ /* 0x000fc8000fffe1ff */
[----:B------:R-:W-:Y:S02]  /*0e70*/  @!UP0 USHF.L.U32 UR5, UR4, 0xb, URZ ;  /* 0x0000000b04058899 */ /* 0x000fe400080006ff */
[----:B------:R-:W-:Y:S02]  /*0e80*/  @!UP0 USHF.L.U32 UR4, UR4, 0x1, URZ ;  /* 0x0000000104048899 */ /* 0x000fe400080006ff */
[----:B--2---:R-:W-:Y:S01]  /*0e90*/  @!UP0 ULEA UR6, UR7, UR6, 0x18 ;  /* 0x0000000607068291 */ /* 0x004fe2000f8ec0ff */
[----:B------:R-:W1:Y:S01]  /*0ea0*/  LDCU UR7, c[0x0][0x36c] ;  /* 0x00006d80ff0777ac */ /* 0x000e620008000800 */
[----:B------:R-:W-:Y:S01]  /*0eb0*/  VOTEU.ALL UP0, P1 ;  /* 0x0000000000ff7886 */ /* 0x000fe20000800000 */
[----:B------:R-:W2:Y:S09]  /*0ec0*/  FENCE.VIEW.ASYNC.S ;  /* 0x00000000000073c6 */ /* 0x000eb20000000000 */
[----:B--2---:R2:W3:Y:S01]  /*0ed0*/  @!UP0 SYNCS.EXCH.64 URZ, [UR6+0x120], UR4 ;  /* 0x0001200406ff85b2 */ /* 0x0044e20008000100 */
[----:B-1----:R-:W-:-:S09]  /*0ee0*/  UISETP.EQ.U32.AND UP5, UPT, UR7, 0x1, UPT ;  /* 0x000000010700788c */ /* 0x002fd2000bfa2070 */
[----:B--2---:R-:W-:Y:S05]  /*0ef0*/  BRA.U !UP5, `(.L_x_15) ;  /* 0x000000010d087547 */ /* 0x004fea000b800000 */
[----:B---3--:R-:W-:Y:S01]  /*0f00*/  UCGABAR_ARV ;  /* 0x00000000000079c7 */ /* 0x008fe20008000000 */
[----:B------:R-:W-:Y:S05]  /*0f10*/  BRA `(.L_x_16) ;  /* 0x0000000000047947 */ /* 0x000fea0003800000 */
.L_x_15:
[----:B---3--:R-:W-:Y:S01]  /*0f20*/  NOP ;  /* 0x0000000000007918 */ /* 0x008fe20000000000 */
.L_x_16:
[----:B------:R-:W1:Y:S01]  /*0f30*/  S2UR UR19, SR_CTAID.X ;  /* 0x00000000001379c3 */ /* 0x000e620000002500 */
[----:B------:R-:W-:-:S05]  /*0f40*/  CS2R.32 R83, SR_CgaSize ;  /* 0x0000000000537805 */ /* 0x000fca0000008a00 */
[----:B------:R-:W-:-:S05]  /*0f50*/  IMAD R83, R83, -0xa0, RZ ;  /* 0xffffff6053537824 */ /* 0x000fca00078e02ff */
[----:B------:R-:W-:-:S14]  /*0f60*/  R2UR UR5, R83 ;  /* 0x00000000530572ca */ /* 0x000fdc00000e0000 */
[----:B------:R-:W2:Y:S01]  /*0f70*/  LDCU UR5, c[0x0][UR5+0x2b0] ;  /* 0x00005600050577ac */ /* 0x000ea20008000800 */
[----:B------:R-:W-:-:S05]  /*0f80*/  CS2R.32 R83, SR_CgaSize ;  /* 0x0000000000537805 */ /* 0x000fca0000008a00 */
[----:B------:R-:W-:-:S05]  /*0f90*/  IMAD R83, R83, -0xa0, RZ ;  /* 0xffffff6053537824 */ /* 0x000fca00078e02ff */
[----:B------:R-:W-:-:S14]  /*0fa0*/  R2UR UR4, R83 ;  /* 0x00000000530472ca */ /* 0x000fdc00000e0000 */
[----:B------:R-:W3:Y:S01]  /*0fb0*/  LDCU UR4, c[0x0][UR4+0x2b4] ;  /* 0x00005680040477ac */ /* 0x000ee20008000800 */
[----:B------:R-:W4:Y:S01]  /*0fc0*/  S2UR UR7, SR_CTAID.Y ;  /* 0x00000000000779c3 */ /* 0x000f220000002600 */
[----:B------:R-:W-:-:S05]  /*0fd0*/  CS2R.32 R83, SR_CgaSize ;  /* 0x0000000000537805 */ /* 0x000fca0000008a00 */
[----:B------:R-:W-:-:S05]  /*0fe0*/  IMAD R83, R83, -0xa0, RZ ;  /* 0xffffff6053537824 */ /* 0x000fca00078e02ff */
[----:B------:R-:W-:-:S14]  /*0ff0*/  R2UR UR8, R83 ;  /* 0x00000000530872ca */ /* 0x000fdc00000e0000 */
[----:B------:R-:W3:Y:S01]  /*1000*/  LDCU UR8, c[0x0][UR8+0x2a0] ;  /* 0x00005400080877ac */ /* 0x000ee20008000800 */
[----:B------:R-:W-:-:S05]  /*1010*/  CS2R.32 R83, SR_CgaSize ;  /* 0x0000000000537805 */ /* 0x000fca0000008a00 */
[----:B------:R-:W-:-:S05]  /*1020*/  IMAD R83, R83, -0xa0, RZ ;  /* 0xffffff6053537824 */ /* 0x000fca00078e02ff */
[----:B------:R-:W-:-:S14]  /*1030*/  R2UR UR9, R83 ;  /* 0x00000000530972ca */ /* 0x000fdc00000e0000 */
[----:B------:R-:W3:Y:S01]  /*1040*/  LDCU UR9, c[0x0][UR9+0x2a4] ;  /* 0x00005480090977ac */ /* 0x000ee20008000800 */
[----:B------:R-:W3:Y:S01]  /*1050*/  S2UR UR10, SR_CgaCtaId ;  /* 0x00000000000a79c3 */ /* 0x000ee20000008800 */
[----:B------:R-:W-:Y:S01]  /*1060*/  UISETP.GT.U32.AND UP0, UPT, UR47, 0xffff, UPT ;  /* 0x0000ffff2f00788c */ /* 0x000fe2000bf04070 */
[----:B------:R-:W3:Y:S01]  /*1070*/  LDCU UR18, c[0x0][0xb24] ;  /* 0x00016480ff1277ac */ /* 0x000ee20008000800 */
[----:B------:R-:W-:Y:S01]  /*1080*/  UMOV UR27, 0x5 ;  /* 0x00000005001b7882 */ /* 0x000fe20000000000 */
[----:B-1----:R-:W-:-:S04]  /*1090*/  I2FP.F32.U32 R2, UR19 ;  /* 0x0000001300027c45 */ /* 0x002fc80008201000 */
[----:B------:R-:W1:Y:S01]  /*10a0*/  S2UR UR36, SR_CTAID.Z ;  /* 0x00000000002479c3 */ /* 0x000e620000002700 */
[----:B------:R-:W1:Y:S01]  /*10b0*/  LDCU UR45, c[0x0][0xb24] ;  /* 0x00016480ff2d77ac */ /* 0x000e620008000800 */
[----:B--2---:R-:W-:Y:S01]  /*10c0*/  FMUL R2, R2, UR5 ;  /* 0x0000000502027c20 */ /* 0x004fe20008400000 */
[----:B------:R-:W-:Y:S01]  /*10d0*/  USEL UR5, UR47, 0xffff, !UP0 ;  /* 0x0000ffff2f057887 */ /* 0x000fe2000c000000 */
[----:B----4-:R-:W-:Y:S01]  /*10e0*/  I2FP.F32.U32 R0, UR7 ;  /* 0x0000000700007c45 */ /* 0x010fe20008201000 */
[----:B------:R-:W2:Y:S03]  /*10f0*/  LDCU UR26, c[0x0][0xb30] ;  /* 0x00016600ff1a77ac */ /* 0x000ea60008000800 */
[----:B------:R-:W4:Y:S01]  /*1100*/  F2I.U32.TRUNC.NTZ R2, R2 ;  /* 0x0000000200027305 */ /* 0x000f22000020f000 */
[----:B---3--:R-:W-:Y:S01]  /*1110*/  FMUL R0, R0, UR4 ;  /* 0x0000000400007c20 */ /* 0x008fe20008400000 */
[----:B------:R-:W-:-:S02]  /*1120*/  ULOP3.LUT UR24, UR5, 0xffff, URZ, 0xc0, !UPT ;  /* 0x0000ffff05187892 */ /* 0x000fc4000f8ec0ff */
[----:B------:R-:W-:Y:S02]  /*1130*/  USHF.L.U32 UR28, UR10, 0xa, URZ ;  /* 0x0000000a0a1c7899 */ /* 0x000fe400080006ff */
[----:B------:R-:W-:Y:S02]  /*1140*/  UISETP.GE.AND UP2, UPT, UR18, 0x1, UPT ;  /* 0x000000011200788c */ /* 0x000fe4000bf46270 */
[----:B------:R-:W3:Y:S01]  /*1150*/  F2I.U32.TRUNC.NTZ R0, R0 ;  /* 0x0000000000007305 */ /* 0x000ee2000020f000 */
[----:B------:R-:W-:Y:S01]  /*1160*/  UMOV UR32, UR7 ;  /* 0x0000000700207c82 */ /* 0x000fe20008000000 */
[----:B------:R-:W-:Y:S01]  /*1170*/  UMOV UR20, UR19 ;  /* 0x0000001300147c82 */ /* 0x000fe20008000000 */
[----:B----4-:R-:W-:Y:S02]  /*1180*/  R2UR UR4, R2 ;  /* 0x00000000020472ca */ /* 0x010fe400000e0000 */
[----:B------:R-:W-:Y:S02]  /*1190*/  PRMT R2, RZ, 0x7610, R2 ;  /* 0x00007610ff027816 */ /* 0x000fe40000000002 */
[----:B---3--:R-:W-:-:S02]  /*11a0*/  R2UR UR6, R0 ;  /* 0x00000000000672ca */ /* 0x008fc400000e0000 */
[----:B------:R-:W-:-:S07]  /*11b0*/  PRMT R0, RZ, 0x7610, R0 ;  /* 0x00007610ff007816 */ /* 0x000fce0000000000 */
[----:B------:R-:W-:-:S04]  /*11c0*/  UIADD3 UR5, UPT, UPT, -UR4, URZ, URZ ;  /* 0x000000ff04057290 */ /* 0x000fc8000fffe1ff */
[----:B------:R-:W-:Y:S02]  /*11d0*/  UIMAD UR5, UR8, UR5, UR19 ;  /* 0x00000005080572a4 */ /* 0x000fe4000f8e0213 */
[----:B------:R-:W-:-:S04]  /*11e0*/  UIADD3 UR4, UPT, UPT, -UR6, URZ, URZ ;  /* 0x000000ff06047290 */ /* 0x000fc8000fffe1ff */
[----:B------:R-:W-:Y:S01]  /*11f0*/  IMAD.U32 R83, RZ, RZ, UR5 ;  /* 0x00000005ff537e24 */ /* 0x000fe2000f8e00ff */
[----:B------:R-:W-:-:S06]  /*1200*/  UIMAD UR4, UR9, UR4, UR7 ;  /* 0x00000004090472a4 */ /* 0x000fcc000f8e0207 */
[----:B------:R-:W-:Y:S01]  /*1210*/  IMAD.U32 R82, RZ, RZ, UR4 ;  /* 0x00000004ff527e24 */ /* 0x000fe2000f8e00ff */
[----:B-12---:R-:W-:Y:S06]  /*1220*/  BRA.U UP4, `(.L_x_17) ;  /* 0x0000000104447547 */ /* 0x006fec000b800000 */
[----:B------:R-:W-:Y:S02]  /*1230*/  R2UR UR4, R83 ;  /* 0x00000000530472ca */ /* 0x000fe400000e0000 */
[----:B------:R-:W-:-:S11]  /*1240*/  R2UR UR8, R82 ;  /* 0x00000000520872ca */ /* 0x000fd600000e0000 */
[----:B------:R-:W-:Y:S02]  /*1250*/  UISETP.GT.U32.AND UP0, UPT, UR4, 0x1, UPT ;  /* 0x000000010400788c */ /* 0x000fe4000bf04070 */
[----:B------:R-:W-:Y:S02]  /*1260*/  ULOP3.LUT UR4, UR4, 0xfffffffe, URZ, 0xc0, !UPT ;  /* 0xfffffffe04047892 */ /* 0x000fe4000f8ec0ff */
[----:B------:R-:W-:Y:S02]  /*1270*/  UISETP.NE.AND UP1, UPT, UR8, URZ, UP0 ;  /* 0x000000ff0800728c */ /* 0x000fe40008725270 */
[----:B------:R-:W-:Y:S02]  /*1280*/  UISETP.NE.AND UP0, UPT, UR8, 0x1, UP0 ;  /* 0x000000010800788c */ /* 0x000fe40008705270 */
[----:B------:R-:W-:Y:S02]  /*1290*/  USEL UR7, URZ, 0x1, UP1 ;  /* 0x00000001ff077887 */ /* 0x000fe40008800000 */
[----:B------:R-:W-:-:S02]  /*12a0*/  USEL UR6, URZ, 0x4, UP0 ;  /* 0x00000004ff067887 */ /* 0x000fc40008000000 */
[----:B------:R-:W-:Y:S02]  /*12b0*/  USEL UR5, URZ, 0x2, UP1 ;  /* 0x00000002ff057887 */ /* 0x000fe40008800000 */
[----:B------:R-:W-:Y:S02]  /*12c0*/  ULEA UR4, UR8, UR4, 0x1 ;  /* 0x0000000408047291 */ /* 0x000fe4000f8e08ff */
[----:B------:R-:W-:Y:S02]  /*12d0*/  USEL UR8, URZ, 0x8, UP0 ;  /* 0x00000008ff087887 */ /* 0x000fe40008000000 */
[----:B------:R-:W-:-:S03]  /*12e0*/  UIADD3 UR5, UPT, UPT, UR5, UR6, UR7 ;  /* 0x0000000605057290 */ /* 0x000fc6000fffe007 */
[----:B------:R-:W-:Y:S01]  /*12f0*/  UMOV UR6, 0x3 ;  /* 0x0000000300067882 */ /* 0x000fe20000000000 */
[----:B------:R-:W-:Y:S02]  /*1300*/  UIADD3 UR5, UPT, UPT, UR5, UR8, URZ ;  /* 0x0000000805057290 */ /* 0x000fe4000fffe0ff */
[----:B------:R-:W-:-:S04]  /*1310*/  USHF.L.U32 UR4, UR6, UR4, URZ ;  /* 0x0000000406047299 */ /* 0x000fc800080006ff */
[----:B------:R-:W-:Y:S02]  /*1320*/  IMAD.U32 R2, RZ, RZ, UR5 ;  /* 0x00000005ff027e24 */ /* 0x000fe4000f8e00ff */
[----:B------:R-:W-:Y:S02]  /*1330*/  IMAD.U32 R0, RZ, RZ, UR4 ;  /* 0x00000004ff007e24 */ /* 0x000fe4000f8e00ff */
.L_x_17:
[----:B------:R-:W-:Y:S05]  /*1340*/  BRA.U !UP2, `(.L_x_18) ;  /* 0x000000010ad07547 */ /* 0x000fea000b800000 */
[----:B------:R-:W1:Y:S01]  /*1350*/  LDCU.128 UR20, c[0x0][0xb10] ;  /* 0x00016200ff1477ac */ /* 0x000e620008000c00 */
[----:B------:R-:W2:Y:S01]  /*1360*/  LDCU UR12, c[0x0][0x370] ;  /* 0x00006e00ff0c77ac */ /* 0x000ea20008000800 */
[----:B------:R-:W3:Y:S01]  /*1370*/  LDCU UR5, c[0x0][0x374] ;  /* 0x00006e80ff0577ac */ /* 0x000ee20008000800 */
[----:B------:R-:W4:Y:S01]  /*1380*/  LDCU UR25, c[0x0][0xb0c] ;  /* 0x00016180ff1977ac */ /* 0x000f220008000800 */
[----:B------:R-:W4:Y:S01]  /*1390*/  LDCU UR4, c[0x0][0xb20] ;  /* 0x00016400ff0477ac */ /* 0x000f220008000800 */
[----:B------:R-:W4:Y:S01]  /*13a0*/  LDCU.64 UR16, c[0x0][0xb28] ;  /* 0x00016500ff1077ac */ /* 0x000f220008000a00 */
[----:B-1----:R-:W-:Y:S02]  /*13b0*/  UISETP.NE.AND UP0, UPT, UR22, 0x1, UPT ;  /* 0x000000011600788c */ /* 0x002fe4000bf05270 */
[----:B---3--:R-:W-:Y:S02]  /*13c0*/  UIMAD.WIDE.U32 UR6, UR5, UR23, URZ ;  /* 0x00000017050672a5 */ /* 0x008fe4000f8e00ff */
[----:B--2---:R-:W-:-:S02]  /*13d0*/  UIMAD.WIDE.U32 UR8, UR12, UR20, URZ ;  /* 0x000000140c0872a5 */ /* 0x004fc4000f8e00ff */
[----:B----4-:R-:W-:Y:S02]  /*13e0*/  UISETP.NE.AND UP1, UPT, UR25, 0x1, UPT ;  /* 0x000000011900788c */ /* 0x010fe4000bf25270 */
[----:B------:R-:W-:Y:S01]  /*13f0*/  UISETP.NE.AND UP2, UPT, UR18, 0x1, UPT ;  /* 0x000000011200788c */ /* 0x000fe2000bf45270 */
[----:B------:R-:W-:Y:S02]  /*1400*/  UMOV UR6, UR7 ;  /* 0x0000000700067c82 */ /* 0x000fe40008000000 */
[----:B------:R-:W-:Y:S01]  /*1410*/  UMOV UR8, UR9 ;  /* 0x0000000900087c82 */ /* 0x000fe20008000000 */
[----:B------:R-:W-:Y:S02]  /*1420*/  @UP0 USHF.R.U32.HI UR5, URZ, UR4, UR6 ;  /* 0x00000004ff050299 */ /* 0x000fe40008011606 */
[----:B------:R-:W-:Y:S02]  /*1430*/  UIMAD.WIDE.U32 UR14, UR32, UR23, URZ ;  /* 0x00000017200e72a5 */ /* 0x000fe4000f8e00ff */
[----:B------:R-:W-:-:S02]  /*1440*/  UIMAD.WIDE.U32 UR6, UR5, UR16, URZ ;  /* 0x00000010050672a5 */ /* 0x000fc4000f8e00ff */
[----:B------:R-:W-:Y:S02]  /*1450*/  @UP1 USHF.R.U32.HI UR12, URZ, UR21, UR8 ;  /* 0x00000015ff0c1299 */ /* 0x000fe40008011608 */
[----:B------:R-:W-:Y:S02]  /*1460*/  UIMAD.WIDE.U32 UR10, UR19, UR20, URZ ;  /* 0x00000014130a72a5 */ /* 0x000fe4000f8e00ff */
[----:B------:R-:W-:Y:S01]  /*1470*/  UIMAD.WIDE.U32 UR8, UR12, UR16, URZ ;  /* 0x000000100c0872a5 */ /* 0x000fe2000f8e00ff */
[----:B------:R-:W-:Y:S01]  /*1480*/  UMOV UR14, UR15 ;  /* 0x0000000f000e7c82 */ /* 0x000fe20008000000 */
[----:B------:R-:W-:Y:S01]  /*1490*/  UMOV UR6, UR7 ;  /* 0x0000000700067c82 */ /* 0x000fe20008000000 */
[----:B------:R-:W-:Y:S02]  /*14a0*/  USHF.R.U32.HI UR14, URZ, UR4, UR14 ;  /* 0x00000004ff0e7299 */ /* 0x000fe4000801160e */
[----:B------:R-:W-:Y:S01]  /*14b0*/  @UP2 USHF.R.U32.HI UR5, URZ, UR17, UR6 ;  /* 0x00000011ff052299 */ /* 0x000fe20008011606 */
[----:B------:R-:W-:-:S02]  /*14c0*/  UMOV UR10, UR11 ;  /* 0x0000000b000a7c82 */ /* 0x000fc40008000000 */
[----:B------:R-:W-:Y:S01]  /*14d0*/  UMOV UR6, UR9 ;  /* 0x0000000900067c82 */ /* 0x000fe20008000000 */
[----:B------:R-:W-:Y:S02]  /*14e0*/  USHF.R.U32.HI UR10, URZ, UR21, UR10 ;  /* 0x00000015ff0a7299 */ /* 0x000fe4000801160a */
[----:B------:R-:W-:Y:S02]  /*14f0*/  @UP2 USHF.R.U32.HI UR12, URZ, UR17, UR6 ;  /* 0x00000011ff0c2299 */ /* 0x000fe40008011606 */
[----:B------:R-:W-:Y:S02]  /*1500*/  USEL UR4, UR32, UR14, !UP0 ;  /* 0x0000000e20047287 */ /* 0x000fe4000c000000 */
[----:B------:R-:W-:Y:S02]  /*1510*/  UIMAD UR6, UR5, UR18, URZ ;  /* 0x00000012050672a4 */ /* 0x000fe4000f8e02ff */
[----:B------:R-:W-:Y:S02]  /*1520*/  USEL UR5, UR19, UR10, !UP1 ;  /* 0x0000000a13057287 */ /* 0x000fe4000c800000 */
[----:B------:R-:W-:-:S02]  /*1530*/  UIMAD UR8, UR12, UR18, URZ ;  /* 0x000000120c0872a4 */ /* 0x000fc4000f8e02ff */
[----:B------:R-:W-:Y:S02]  /*1540*/  UISETP.GE.AND UP0, UPT, UR4, UR6, UPT ;  /* 0x000000060400728c */ /* 0x000fe4000bf06270 */
[----:B------:R-:W-:Y:S02]  /*1550*/  UIMAD.WIDE.U32 UR6, UR4, UR16, URZ ;  /* 0x00000010040672a5 */ /* 0x000fe4000f8e00ff */
[----:B------:R-:W-:Y:S02]  /*1560*/  UISETP.GE.OR UP0, UPT, UR5, UR8, UP0 ;  /* 0x000000080500728c */ /* 0x000fe40008706670 */
[----:B------:R-:W-:Y:S02]  /*1570*/  UIMAD.WIDE.U32 UR8, UR5, UR16, URZ ;  /* 0x00000010050872a5 */ /* 0x000fe4000f8e00ff */
[----:B------:R-:W-:Y:S02]  /*1580*/  USHF.R.U32.HI UR7, URZ, UR17, UR7 ;  /* 0x00000011ff077299 */ /* 0x000fe40008011607 */
[----:B------:R-:W-:-:S02]  /*1590*/  UIADD3 UR10, UPT, UPT, -UR4, URZ, URZ ;  /* 0x000000ff040a7290 */ /* 0x000fc4000fffe1ff */
[----:B------:R-:W-:Y:S02]  /*15a0*/  USEL UR7, UR4, UR7, !UP2 ;  /* 0x0000000704077287 */ /* 0x000fe4000d000000 */
[----:B------:R-:W-:Y:S01]  /*15b0*/  UIADD3 UR20, UPT, UPT, -UR5, URZ, URZ ;  /* 0x000000ff05147290 */ /* 0x000fe2000fffe1ff */
[----:B------:R-:W-:Y:S01]  /*15c0*/  @!UP0 UMOV UR6, UR9 ;  /* 0x0000000900068c82 */ /* 0x000fe20008000000 */
[----:B------:R-:W-:Y:S02]  /*15d0*/  UIADD3 UR8, UPT, UPT, -UR7, URZ, URZ ;  /* 0x000000ff07087290 */ /* 0x000fe4000fffe1ff */
[----:B------:R-:W-:Y:S02]  /*15e0*/  @!UP0 USHF.R.U32.HI UR6, URZ, UR17, UR6 ;  /* 0x00000011ff068299 */ /* 0x000fe40008011606 */
[----:B------:R-:W-:Y:S02]  /*15f0*/  UIMAD UR8, UR18, UR8, UR4 ;  /* 0x00000008120872a4 */ /* 0x000fe4000f8e0204 */
[----:B------:R-:W-:-:S02]  /*1600*/  @!UP0 USEL UR6, UR5, UR6, !UP2 ;  /* 0x0000000605068287 */ /* 0x000fc4000d000000 */
[----:B------:R-:W-:Y:S02]  /*1610*/  UIMAD UR32, UR22, UR10, UR32 ;  /* 0x0000000a162072a4 */ /* 0x000fe4000f8e0220 */
[----:B------:R-:W-:Y:S02]  /*1620*/  @!UP0 UIADD3 UR7, UPT, UPT, UR7, -UR6, URZ ;  /* 0x8000000607078290 */ /* 0x000fe4000fffe0ff */
[----:B------:R-:W-:Y:S02]  /*1630*/  @!UP0 UIMAD UR6, UR8, UR12, UR6 ;  /* 0x0000000c080682a4 */ /* 0x000fe4000f8e0206 */
[----:B------:R-:W-:Y:S02]  /*1640*/  @!UP0 UIMAD UR4, UR7, UR18, UR5 ;  /* 0x00000012070482a4 */ /* 0x000fe4000f8e0205 */
[----:B------:R-:W-:Y:S02]  /*1650*/  UIMAD UR20, UR25, UR20, UR19 ;  /* 0x00000014191472a4 */ /* 0x000fe4000f8e0213 */
[----:B------:R-:W-:Y:S01]  /*1660*/  UIMAD UR32, UR4, UR22, UR32 ;  /* 0x00000016042072a4 */ /* 0x000fe2000f8e0220 */
[----:B------:R-:W-:-:S02]  /*1670*/  @!UP0 UMOV UR5, UR6 ;  /* 0x0000000600058c82 */ /* 0x000fc40008000000 */
[----:B------:R-:W-:-:S12]  /*1680*/  UIMAD UR20, UR5, UR25, UR20 ;  /* 0x00000019051472a4 */ /* 0x000fd8000f8e0214 */
.L_x_18:
[----:B------:R-:W-:Y:S02]  /*1690*/  UISETP.NE.AND UP1, UPT, UR26, 0x1, UPT ;  /* 0x000000011a00788c */ /* 0x000fe4000bf25270 */
[----:B------:R-:W-:Y:S02]  /*16a0*/  UISETP.NE.AND UP0, UPT, UR13, 0x2, UPT ;  /* 0x000000020d00788c */ /* 0x000fe4000bf05270 */
[----:B------:R-:W-:Y:S02]  /*16b0*/  ULOP3.LUT UR28, UR28, 0x800, URZ, 0xc0, !UPT ;  /* 0x000008001c1c7892 */ /* 0x000fe4000f8ec0ff */
[----:B------:R-:W-:-:S03]  /*16c0*/  USHF.L.U32 UR24, UR27, UR24, URZ ;  /* 0x000000181b187299 */ /* 0x000fc600080006ff */
[----:B------:R-:W-:Y:S09]  /*16d0*/  BRA.U UP1, `(.L_x_19) ;  /* 0x0000000101447547 */ /* 0x000ff2000b800000 */
[----:B------:R-:W1:Y:S01]  /*16e0*/  LDCU.128 UR8, c[0x0][0xb10] ;  /* 0x00016200ff0877ac */ /* 0x000e620008000c00 */
[----:B------:R-:W2:Y:S01]  /*16f0*/  LDCU UR12, c[0x0][0xb0c] ;  /* 0x00016180ff0c77ac */ /* 0x000ea20008000800 */
[----:B------:R-:W3:Y:S01]  /*1700*/  LDCU UR14, c[0x0][0xb20] ;  /* 0x00016400ff0e77ac */ /* 0x000ee20008000800 */
[----:B-1----:R-:W-:Y:S02]  /*1710*/  UIMAD.WIDE.U32 UR6, UR20, UR8, URZ ;  /* 0x00000008140672a5 */ /* 0x002fe4000f8e00ff */
[----:B------:R-:W-:Y:S02]  /*1720*/  UIMAD.WIDE.U32 UR4, UR32, UR11, URZ ;  /* 0x0000000b200472a5 */ /* 0x000fe4000f8e00ff */
[----:B--2---:R-:W-:Y:S02]  /*1730*/  UISETP.NE.AND UP2, UPT, UR12, 0x1, UPT ;  /* 0x000000010c00788c */ /* 0x004fe4000bf45270 */
[----:B------:R-:W-:Y:S01]  /*1740*/  UISETP.NE.AND UP1, UPT, UR10, 0x1, UPT ;  /* 0x000000010a00788c */ /* 0x000fe2000bf25270 */
[----:B------:R-:W-:-:S02]  /*1750*/  UMOV UR6, UR7 ;  /* 0x0000000700067c82 */ /* 0x000fc40008000000 */
[----:B------:R-:W-:Y:S01]  /*1760*/  UMOV UR4, UR5 ;  /* 0x0000000500047c82 */ /* 0x000fe20008000000 */
[----:B------:R-:W-:Y:S02]  /*1770*/  USHF.R.U32.HI UR6, URZ, UR9, UR6 ;  /* 0x00000009ff067299 */ /* 0x000fe40008011606 */
[----:B---3--:R-:W-:Y:S02]  /*1780*/  USHF.R.U32.HI UR4, URZ, UR14, UR4 ;  /* 0x0000000eff047299 */ /* 0x008fe40008011604 */
[----:B------:R-:W-:Y:S02]  /*1790*/  USEL UR5, UR20, UR6, !UP2 ;  /* 0x0000000614057287 */ /* 0x000fe4000d000000 */
[----:B------:R-:W-:-:S04]  /*17a0*/  USEL UR4, UR32, UR4, !UP1 ;  /* 0x0000000420047287 */ /* 0x000fc8000c800000 */
[----:B------:R-:W-:Y:S02]  /*17b0*/  UIADD3 UR6, UPT, UPT, -UR4, UR5, URZ ;  /* 0x0000000504067290 */ /* 0x000fe4000fffe1ff */
[----:B------:R-:W-:Y:S02]  /*17c0*/  UIADD3 UR4, UPT, UPT, UR4, -UR5, URZ ;  /* 0x8000000504047290 */ /* 0x000fe4000fffe0ff */
[----:B------:R-:W-:Y:S02]  /*17d0*/  UIMAD UR32, UR6, UR10, UR32 ;  /* 0x0000000a062072a4 */ /* 0x000fe4000f8e0220 */
[----:B------:R-:W-:-:S12]  /*17e0*/  UIMAD UR20, UR4, UR12, UR20 ;  /* 0x0000000c041472a4 */ /* 0x000fd8000f8e0214 */
.L_x_19:
[----:B------:R-:W-:Y:S05]  /*17f0*/  BRA.U !UP5, `(.L_x_20) ;  /* 0x000000010d0c7547 */ /* 0x000fea000b800000 */
[----:B------:R-:W-:Y:S01]  /*1800*/  UCGABAR_WAIT ;  /* 0x0000000000007dc7 */ /* 0x000fe20008000000 */
[----:B------:R-:W-:Y:S01]  /*1810*/  CCTL.IVALL ;  /* 0x00000000ff00798f */ /* 0x000fe20002000000 */
[----:B------:R-:W-:Y:S05]  /*1820*/  BRA `(.L_x_21) ;  /* 0x0000000000047947 */ /* 0x000fea0003800000 */
.L_x_20:
[----:B------:R-:W-:Y:S06]  /*1830*/  BAR.SYNC.DEFER_BLOCKING 0x0 ;  /* 0x0000000000007b1d */ /* 0x000fec0000010000 */
.L_x_21:
[----:B------:R-:W-:Y:S05]  /*1840*/  BRA.U UP0, `(.L_x_22) ;  /* 0x0000001500147547 */ /* 0x000fea000b800000 */
[----:B------:R-:W1:Y:S01]  /*1850*/  LDCU UR6, c[0x0][0x38c] ;  /* 0x00007180ff0677ac */ /* 0x000e620008000800 */
[----:B------:R-:W2:Y:S01]  /*1860*/  S2UR UR9, SR_CgaCtaId ;  /* 0x00000000000979c3 */ /* 0x000ea20000008800 */
[----:B------:R-:W-:Y:S01]  /*1870*/  PLOP3.LUT P1, PT, PT, PT, UP3, 0x80, 0x8 ;  /* 0x000000000008781c */ /* 0x000fe20003f2f038 */
[----:B------:R-:W-:Y:S01]  /*1880*/  IMAD.MOV.U32 R12, RZ, RZ, 0x1 ;  /* 0x00000001ff0c7424 */ /* 0x000fe200078e00ff */
[----:B------:R-:W-:Y:S01]  /*1890*/  UMOV UR8, 0x400 ;  /* 0x0000040000087882 */ /* 0x000fe20000000000 */
[----:B------:R-:W-:Y:S01]  /*18a0*/  UISETP.NE.AND UP1, UPT, UR13, URZ, UPT ;  /* 0x000000ff0d00728c */ /* 0x000fe2000bf25270 */
[----:B------:R-:W-:Y:S01]  /*18b0*/  ISETP.NE.AND P2, PT, R3, RZ, P3 ;  /* 0x000000ff0300720c */ /* 0x000fe20001f45270 */
[----:B------:R-:W-:Y:S01]  /*18c0*/  USHF.L.U32 UR7, UR19, 0x6, URZ ;  /* 0x0000000613077899 */ /* 0x000fe200080006ff */
[----:B------:R-:W-:Y:S01]  /*18d0*/  PLOP3.LUT P1, PT, P1, PT, PT, 0x8, 0x80 ;  /* 0x000000000080781c */ /* 0x000fe20000f2e170 */
[----:B------:R-:W-:Y:S01]  /*18e0*/  USHF.L.U32 UR46, UR19, 0x7, URZ ;  /* 0x00000007132e7899 */ /* 0x000fe200080006ff */
[----:B------:R-:W-:Y:S01]  /*18f0*/  CS2R R10, SRZ ;  /* 0x00000000000a7805 */ /* 0x000fe2000001ff00 */
[----:B------:R-:W-:Y:S01]  /*1900*/  IMAD.MOV.U32 R9, RZ, RZ, RZ ;  /* 0x000000ffff097224 */ /* 0x000fe200078e00ff */
[----:B------:R-:W3:Y:S01]  /*1910*/  LDCU UR39, c[0x0][0x370] ;  /* 0x00006e00ff2777ac */ /* 0x000ee20008000800 */
[----:B------:R-:W-:Y:S01]  /*1920*/  IMAD.MOV.U32 R8, RZ, RZ, 0x1 ;  /* 0x00000001ff087424 */ /* 0x000fe200078e00ff */
[----:B------:R-:W4:Y:S01]  /*1930*/  LDCU.64 UR26, c[0x0][0x348] ;  /* 0x00006900ff1a77ac */ /* 0x000f220008000a00 */
[----:B-1----:R-:W-:-:S02]  /*1940*/  UIADD3 UR5, UPT, UPT, UR6, 0x3f, URZ ;  /* 0x0000003f06057890 */ /* 0x002fc4000fffe0ff */
[----:B------:R-:W-:Y:S02]  /*1950*/  UIADD3 UR47, UPT, UPT, UR6, 0x7e, URZ ;  /* 0x0000007e062f7890 */ /* 0x000fe4000fffe0ff */
[----:B------:R-:W-:Y:S02]  /*1960*/  USHF.R.S32.HI UR4, URZ, 0x1f, UR5 ;  /* 0x0000001fff047899 */ /* 0x000fe40008011405 */
[----:B--2---:R-:W-:Y:S02]  /*1970*/  ULEA UR13, UR9, UR8, 0x18 ;  /* 0x00000008090d7291 */ /* 0x004fe4000f8ec0ff */
[----:B------:R-:W-:Y:S02]  /*1980*/  ULEA.HI UR4, UR4, UR5, URZ, 0x6 ;  /* 0x0000000504047291 */ /* 0x000fe4000f8f30ff */
[----:B------:R-:W-:Y:S02]  /*1990*/  ULOP3.LUT UR5, UR7, 0x40, URZ, 0xc0, !UPT ;  /* 0x0000004007057892 */ /* 0x000fe4000f8ec0ff */
[----:B------:R-:W-:-:S02]  /*19a0*/  USHF.R.S32.HI UR41, URZ, 0x6, UR4 ;  /* 0x00000006ff297899 */ /* 0x000fc40008011404 */
[----:B------:R-:W-:Y:S02]  /*19b0*/  UIADD3 UR4, UPT, UPT, UR6, -0x1, URZ ;  /* 0xffffffff06047890 */ /* 0x000fe4000fffe0ff */
[----:B------:R-:W-:Y:S02]  /*19c0*/  UISETP.LT.U32.AND UP0, UPT, UR41, 0x5, UPT ;  /* 0x000000052900788c */ /* 0x000fe4000bf01070 */
[----:B------:R-:W-:Y:S02]  /*19d0*/  UISETP.GE.U32.AND UP2, UPT, UR4, -0x7f, UPT ;  /* 0xffffff810400788c */ /* 0x000fe4000bf46070 */
[----:B------:R-:W-:Y:S02]  /*19e0*/  USEL UR40, UR41, 0x5, UP0 ;  /* 0x0000000529287887 */ /* 0x000fe40008000000 */
[----:B------:R-:W-:Y:S02]  /*19f0*/  ULEA UR30, UR28, UR13, 0x1 ;  /* 0x0000000d1c1e7291 */ /* 0x000fe4000f8e08ff */
[----:B------:R-:W-:Y:S01]  /*1a00*/  UIADD3 UR4, UPT, UPT, UR40, -0x1, URZ ;  /* 0xffffffff28047890 */ /* 0x000fe2000fffe0ff */
[----:B------:R-:W1:Y:S04]  /*1a10*/  LDCU UR38, c[0x0][0x374] ;  /* 0x00006e80ff2677ac */ /* 0x000e680008000800 */
[----:B------:R-:W-:-:S02]  /*1a20*/  @UP2 UIADD3 UR4, UPT, UPT, UR40, URZ, URZ ;  /* 0x000000ff28042290 */ /* 0x000fc4000fffe0ff */
[----:B------:R-:W-:Y:S02]  /*1a30*/  ULOP3.LUT UR46, UR46, 0x80, URZ, 0xc0, !UPT ;  /* 0x000000802e2e7892 */ /* 0x000fe4000f8ec0ff */
[----:B------:R-:W-:Y:S02]  /*1a40*/  USEL UR21, UR53, 0x2, UP1 ;  /* 0x0000000235157887 */ /* 0x000fe40008800000 */
[----:B------:R-:W-:Y:S02]  /*1a50*/  ULEA.HI UR44, UR28, UR5, URZ, 0x1a ;  /* 0x000000051c2c7291 */ /* 0x000fe4000f8fd0ff */
[----:B------:R-:W-:Y:S02]  /*1a60*/  UIADD3 UR30, UPT, UPT, UR30, 0x8400, URZ ;  /* 0x000084001e1e7890 */ /* 0x000fe4000fffe0ff */
[----:B------:R-:W-:Y:S02]  /*1a70*/  UIADD3 UR43, UPT, UPT, UR41, -UR40, URZ ;  /* 0x80000028292b7290 */ /* 0x000fe4000fffe0ff */
[----:B------:R-:W-:-:S02]  /*1a80*/  UIADD3 UR29, UPT, UPT, UR4, 0x1, URZ ;  /* 0x00000001041d7890 */ /* 0x000fc4000fffe0ff */
[----:B------:R-:W-:Y:S01]  /*1a90*/  UIADD3 UR42, UPT, UPT, -UR4, URZ, URZ ;  /* 0x000000ff042a7290 */ /* 0x000fe2000fffe1ff */
[----:B-1-34-:R-:W-:-:S11]  /*1aa0*/  UMOV UR6, URZ ;  /* 0x000000ff00067c82 */ /* 0x01afd60008000000 */
.L_x_42:
[----:B-1----:R-:W1:Y:S02]  /*1ab0*/  S2UR UR4, SR_CgaCtaId ;  /* 0x00000000000479c3 */ /* 0x002e640000008800 */
[----:B-1----:R-:W-:-:S09]  /*1ac0*/  UISETP.NE.AND UP0, UPT, UR4, URZ, UPT ;  /* 0x000000ff0400728c */ /* 0x002fd2000bf05270 */
[----:B------:R-:W-:Y:S05]  /*1ad0*/  BRA.U UP0, `(.L_x_23) ;  /* 0x0000000100287547 */ /* 0x000fea000b800000 */
[----:B------:R-:W-:Y:S02]  /*1ae0*/  LEA R0, R9, UR13, 0x3 ;  /* 0x0000000d09007c11 */ /* 0x000fe4000f8e18ff */
[----:B------:R-:W-:-:S04]  /*1af0*/  SHF.L.U32 R3, R8, 0x1f, RZ ;  /* 0x0000001f08037819 */ /* 0x000fc800000006ff */
[----:B------:R-:W1:Y:S02]  /*1b00*/  SYNCS.PHASECHK.TRANS64.TRYWAIT P0, [R0+URZ+0x110], R3 ;  /* 0x00011003000075a7 */ /* 0x000e6400080011ff */
[----:B-1----:R-:W-:Y:S05]  /*1b10*/  @!P0 BRA `(.L_x_24) ;  /* 0x0000008000f48947 */ /* 0x002fea0003800000 */
.L_x_150:
[----:B------:R2:W-:Y:S01]  /*1b20*/  SYNCS.ARRIVE.TRANS64.A1T0 RZ, [R0+URZ+0x100], RZ ;  /* 0x000100ff00ff79a7 */ /* 0x0005e200081000ff */
[----:B------:R-:W-:-:S05]  /*1b30*/  VIADD R9, R9, 0x1 ;  /* 0x0000000109097836 */ /* 0x000fca0000000000 */
[----:B------:R-:W-:-:S04]  /*1b40*/  ISETP.NE.AND P0, PT, R9, 0x2, PT ;  /* 0x000000020900780c */ /* 0x000fc80003f05270 */
[----:B-1----:R-:W-:Y:S02]  /*1b50*/  SEL R3, RZ, 0x1, P0 ;  /* 0x00000001ff037807 */ /* 0x002fe40000000000 */
[----:B------:R-:W-:Y:S02]  /*1b60*/  SEL R9, R9, RZ, P0 ;  /* 0x000000ff09097207 */ /* 0x000fe40000000000 */
[----:B------:R-:W-:-:S07]  /*1b70*/  LOP3.LUT R8, R8, R3, RZ, 0x3c, !PT ;  /* 0x0000000308087212 */ /* 0x000fce00078e3cff */
.L_x_23:
[----:B------:R-:W-:Y:S01]  /*1b80*/  ULEA UR4, UR6, UR13, 0x3 ;  /* 0x0000000d06047291 */ /* 0x000fe2000f8e18ff */
[----:B--2---:R-:W-:Y:S01]  /*1b90*/  SHF.L.U32 R0, R12, 0x1f, RZ ;  /* 0x0000001f0c007819 */ /* 0x004fe200000006ff */
[----:B------:R-:W-:Y:S02]  /*1ba0*/  UISETP.GE.U32.AND UP0, UPT, UR47, 0x7f, UPT ;  /* 0x0000007f2f00788c */ /* 0x000fe4000bf06070 */
[----:B------:R-:W-:Y:S01]  /*1bb0*/  ULEA UR11, UR32, UR46, 0x8 ;  /* 0x0000002e200b7291 */ /* 0x000fe2000f8e40ff */
[----:B------:R-:W-:-:S04]  /*1bc0*/  UMOV UR7, URZ ;  /* 0x000000ff00077c82 */ /* 0x000fc80008000000 */
[----:B------:R1:W2:Y:S01]  /*1bd0*/  SYNCS.PHASECHK.TRANS64.TRYWAIT P0, [UR4+0x28], R0 ;  /* 0x00002800ff0075a7 */ /* 0x0002a20008001104 */
[----:B------:R-:W-:-:S04]  /*1be0*/  ULEA.HI UR4, UR20, UR20, URZ, 0x1 ;  /* 0x0000001414047291 */ /* 0x000fc8000f8f08ff */
[----:B------:R-:W-:-:S04]  /*1bf0*/  USHF.L.U32 UR4, UR4, 0x6, URZ ;  /* 0x0000000604047899 */ /* 0x000fc800080006ff */
[----:B------:R-:W-:-:S04]  /*1c00*/  ULOP3.LUT UR35, UR4, 0xffffff80, URZ, 0xc0, !UPT ;  /* 0xffffff8004237892 */ /* 0x000fc8000f8ec0ff */
[----:B------:R-:W-:Y:S01]  /*1c10*/  UIADD3 UR35, UPT, UPT, UR44, UR35, URZ ;  /* 0x000000232c237290 */ /* 0x000fe2000fffe0ff */
[----:B------:R-:W-:Y:S11]  /*1c20*/  BRA.U !UP0, `(.L_x_25) ;  /* 0x0000000108c87547 */ /* 0x000ff6000b800000 */
[----:B------:R-:W-:Y:S01]  /*1c30*/  UMOV UR16, UR42 ;  /* 0x0000002a00107c82 */ /* 0x000fe20008000000 */
[----:B------:R-:W-:Y:S01]  /*1c40*/  UMOV UR4, UR6 ;  /* 0x0000000600047c82 */ /* 0x000fe20008000000 */
[----:B------:R-:W-:-:S05]  /*1c50*/  UMOV UR34, URZ ;  /* 0x000000ff00227c82 */ /* 0x000fca0008000000 */
.L_x_31:
[----:B------:R-:W-:Y:S01]  /*1c60*/  ULEA UR33, UR4, UR13, 0x3 ;  /* 0x0000000d04217291 */ /* 0x000fe2000f8e18ff */
[----:B------:R-:W-:Y:S01]  /*1c70*/  @P3 MOV R2, 0xc000 ;  /* 0x0000c00000023802 */ /* 0x000fe20000000f00 */
[----:B--234-:R-:W-:Y:S10]  /*1c80*/  @P0 BRA `(.L_x_26) ;  /* 0x00000000000c0947 */ /* 0x01cff40003800000 */
[----:B------:R-:W-:-:S04]  /*1c90*/  SHF.L.U32 R3, R12, 0x1f, RZ ;  /* 0x0000001f0c037819 */ /* 0x000fc800000006ff */
[----:B------:R-:W2:Y:S02]  /*1ca0*/  SYNCS.PHASECHK.TRANS64.TRYWAIT P0, [UR33+0x28], R3 ;  /* 0x00002803ff0075a7 */ /* 0x000ea40008001121 */
[----:B--2---:R-:W-:Y:S05]  /*1cb0*/  @!P0 BRA `(.L_x_27) ;  /* 0x0000008000a08947 */ /* 0x004fea0003800000 */
.L_x_26:
[----:B------:R2:W-:Y:S01]  /*1cc0*/  @P3 SYNCS.ARRIVE.TRANS64 RZ, [UR33], R2 ;  /* 0x00000002ffff39a7 */ /* 0x0005e20008000021 */
[----:B------:R-:W-:Y:S02]  /*1cd0*/  ULOP3.LUT UR5, UR21, 0x2, URZ, 0xfc, !UPT ;  /* 0x0000000215057892 */ /* 0x000fe4000f8efcff */
[----:B------:R-:W-:Y:S02]  /*1ce0*/  UIADD3 UR16, UPT, UPT, UR16, 0x1, URZ ;  /* 0x0000000110107890 */ /* 0x000fe4000fffe0ff */
[----:B------:R-:W-:Y:S02]  /*1cf0*/  UISETP.NE.AND UP0, UPT, UR5, 0x2, UPT ;  /* 0x000000020500788c */ /* 0x000fe4000bf05270 */
[----:B------:R-:W-:-:S07]  /*1d00*/  UISETP.NE.AND UP2, UPT, UR16, 0x1, UPT ;  /* 0x000000011000788c */ /* 0x000fce000bf45270 */
[----:B------:R-:W-:Y:S05]  /*1d10*/  BRA.U UP0, `(.L_x_28) ;  /* 0x0000000100047547 */ /* 0x000fea000b800000 */
[----:B------:R-:W-:Y:S05]  /*1d20*/  BPT.TRAP 0x1 ;  /* 0x000000040000795c */ /* 0x000fea0000300000 */
.L_x_28:
[----:B------:R-:W-:Y:S04]  /*1d30*/  BSSY.RECONVERGENT B0, `(.L_x_29) ;  /* 0x0000003000007945 */ /* 0x000fe80003800200 */
[----:B------:R-:W-:Y:S05]  /*1d40*/  @!P2 BRA `(.L_x_30) ;  /* 0x000000000004a947 */ /* 0x000fea0003800000 */
[----:B------:R-:W-:Y:S05]  /*1d50*/  BPT.TRAP 0x1 ;  /* 0x000000040000795c */ /* 0x000fea0000300000 */
.L_x_30:
[----:B------:R-:W-:Y:S05]  /*1d60*/  BSYNC.RECONVERGENT B0 ;  /* 0x0000000000007941 */ /* 0x000fea0003800200 */
.L_x_29:
[----:B------:R-:W-:Y:S02]  /*1d70*/  UIADD3 UR5, UPT, UPT, UR4, 0x1, URZ ;  /* 0x0000000104057890 */ /* 0x000fe4000fffe0ff */
[----:B------:R-:W-:Y:S02]  /*1d80*/  ULEA UR32, UR4, UR28, 0xc ;  /* 0x0000001c04207291 */ /* 0x000fe4000f8e60ff */
[----:B------:R-:W-:Y:S02]  /*1d90*/  UISETP.NE.AND UP0, UPT, UR5, 0x5, UPT ;  /* 0x000000050500788c */ /* 0x000fe4000bf05270 */
[----:B------:R-:W-:Y:S02]  /*1da0*/  UIADD3 UR14, UP1, UPT, UR26, 0x80, URZ ;  /* 0x000000801a0e7890 */ /* 0x000fe4000ff3e0ff */
[----:B------:R-:W-:Y:S02]  /*1db0*/  USEL UR7, URZ, 0x1, UP0 ;  /* 0x00000001ff077887 */ /* 0x000fe40008000000 */
[----:B------:R-:W-:-:S02]  /*1dc0*/  USEL UR6, UR5, URZ, UP0 ;  /* 0x000000ff05067287 */ /* 0x000fc40008000000 */
[----:B------:R-:W-:Y:S02]  /*1dd0*/  ULEA UR8, UR4, UR13, 0xe ;  /* 0x0000000d04087291 */ /* 0x000fe4000f8e70ff */
[----:B------:R-:W-:Y:S01]  /*1de0*/  ULEA UR5, UR6, UR13, 0x3 ;  /* 0x0000000d06057291 */ /* 0x000fe2000f8e18ff */
[----:B------:R-:W-:Y:S01]  /*1df0*/  LOP3.LUT R12, R12, UR7, RZ, 0x3c, !PT ;  /* 0x000000070c0c7c12 */ /* 0x000fe2000f8e3cff */
[----:B------:R-:W-:Y:S02]  /*1e00*/  ULEA UR32, UR32, UR13, 0x1 ;  /* 0x0000000d20207291 */ /* 0x000fe4000f8e08ff */
[----:B------:R-:W-:Y:S01]  /*1e10*/  UIADD3 UR4, UP0, UPT, UR26, 0x180, URZ ;  /* 0x000001801a047890 */ /* 0x000fe2000ff1e0ff */
[----:B-1----:R-:W-:Y:S01]  /*1e20*/  SHF.L.U32 R0, R12, 0x1f, RZ ;  /* 0x0000001f0c007819 */ /* 0x002fe200000006ff */
[----:B------:R-:W-:Y:S02]  /*1e30*/  ULOP3.LUT UR33, UR33, 0xfefffff8, URZ, 0xc0, !UPT ;  /* 0xfefffff821217892 */ /* 0x000fe4000f8ec0ff */
[----:B------:R-:W-:Y:S01]  /*1e40*/  UIADD3.X UR15, UPT, UPT, URZ, UR27, URZ, UP1, !UPT ;  /* 0x0000001bff0f7290 */ /* 0x000fe20008ffe4ff */
[----:B------:R3:W4:Y:S01]  /*1e50*/  SYNCS.PHASECHK.TRANS64.TRYWAIT P0, [UR5+0x28], R0 ;  /* 0x00002800ff0075a7 */ /* 0x0007220008001105 */
[----:B------:R-:W-:-:S02]  /*1e60*/  UIADD3 UR32, UPT, UPT, UR32, 0x8400, URZ ;  /* 0x0000840020207890 */ /* 0x000fc4000fffe0ff */
[----:B------:R-:W-:Y:S02]  /*1e70*/  UPRMT UR7, URZ, 0x5410, UR24 ;  /* 0x00005410ff077896 */ /* 0x000fe40008000018 */
[----:B------:R-:W-:Y:S02]  /*1e80*/  UIADD3 UR8, UPT, UPT, UR8, 0x12400, URZ ;  /* 0x0001240008087890 */ /* 0x000fe4000fffe0ff */
[----:B------:R-:W-:Y:S01]  /*1e90*/  UIADD3.X UR5, UPT, UPT, URZ, UR27, URZ, UP0, !UPT ;  /* 0x0000001bff057290 */ /* 0x000fe200087fe4ff */
[----:B------:R-:W-:Y:S01]  /*1ea0*/  UMOV UR18, 0x0 ;  /* 0x0000000000127882 */ /* 0x000fe20000000000 */
[----:B------:R-:W-:Y:S01]  /*1eb0*/  UMOV UR19, 0x10000000 ;  /* 0x1000000000137882 */ /* 0x000fe20000000000 */
[----:B------:R-:W-:Y:S01]  /*1ec0*/  UMOV UR10, UR34 ;  /* 0x00000022000a7c82 */ /* 0x000fe20008000000 */
[----:B------:R-:W-:Y:S01]  /*1ed0*/  UMOV UR12, UR36 ;  /* 0x00000024000c7c82 */ /* 0x000fe20008000000 */
[----:B------:R-:W-:Y:S01]  /*1ee0*/  UMOV UR9, UR33 ;  /* 0x0000002100097c82 */ /* 0x000fe20008000000 */
[----:B------:R1:W-:Y:S03]  /*1ef0*/  UTMALDG.3D.MULTICAST.2CTA [UR32], [UR14], UR7, desc[UR18] ;  /* 0x000012200e0073b4 */ /* 0x0003e60008211807 */
[----:B------:R2:W-:Y:S01]  /*1f00*/  UTMALDG.3D.2CTA [UR8], [UR4], desc[UR18] ;  /* 0x00001208040075b4 */ /* 0x0005e20008211000 */
[----:B-1----:R-:W-:Y:S01]  /*1f10*/  UIADD3 UR34, UPT, UPT, UR34, 0x40, URZ ;  /* 0x0000004022227890 */ /* 0x002fe2000fffe0ff */
[----:B------:R-:W-:Y:S01]  /*1f20*/  UMOV UR7, UR29 ;  /* 0x0000001d00077c82 */ /* 0x000fe20008000000 */
[----:B--2---:R-:W-:Y:S01]  /*1f30*/  UMOV UR4, UR6 ;  /* 0x0000000600047c82 */ /* 0x004fe20008000000 */
[----:B------:R-:W-:Y:S09]  /*1f40*/  BRA.U UP2, `(.L_x_31) ;  /* 0xfffffffd02447547 */ /* 0x000ff2000b83ffff */
.L_x_25:
[----:B------:R-:W-:Y:S01]  /*1f50*/  ULEA UR4, UR6, UR13, 0x3 ;  /* 0x0000000d06047291 */ /* 0x000fe2000f8e18ff */
[----:B-1-3--:R-:W-:Y:S01]  /*1f60*/  SHF.L.U32 R0, R12, 0x1f, RZ ;  /* 0x0000001f0c007819 */ /* 0x00afe200000006ff */
[----:B------:R-:W-:Y:S01]  /*1f70*/  @!P1 SYNCS.ARRIVE.TRANS64.A1T0 RZ, [UR13+0x98], RZ ;  /* 0x000098ffffff99a7 */ /* 0x000fe2000810000d */
[----:B------:R-:W-:-:S06]  /*1f80*/  UISETP.GT.AND UP0, UPT, UR41, UR40, UPT ;  /* 0x000000282900728c */ /* 0x000fcc000bf04270 */
[----:B--2-4-:R1:W2:Y:S03]  /*1f90*/  SYNCS.PHASECHK.TRANS64.TRYWAIT P0, [UR4+0x28], R0 ;  /* 0x00002800ff0075a7 */ /* 0x0142a60008001104 */
[----:B------:R-:W-:Y:S05]  /*1fa0*/  BRA.U !UP0, `(.L_x_32) ;  /* 0x0000000108c07547 */ /* 0x000fea000b800000 */
[----:B------:R-:W-:Y:S01]  /*1fb0*/  UIADD3 UR25, UPT, UPT, UR43, UR7, URZ ;  /* 0x000000072b197290 */ /* 0x000fe2000fffe0ff */
[----:B------:R-:W-:-:S11]  /*1fc0*/  UMOV UR4, UR6 ;  /* 0x0000000600047c82 */ /* 0x000fd60008000000 */
.L_x_38:
[----:B------:R-:W-:Y:S01]  /*1fd0*/  ULEA UR17, UR4, UR13, 0x3 ;  /* 0x0000000d04117291 */ /* 0x000fe2000f8e18ff */
[----:B--2---:R-:W-:Y:S01]  /*1fe0*/  @P3 MOV R2, 0xc000 ;  /* 0x0000c00000023802 */ /* 0x004fe20000000f00 */
[----:B--2-4-:R-:W-:Y:S10]  /*1ff0*/  @P0 BRA `(.L_x_33) ;  /* 0x00000000000c0947 */ /* 0x014ff40003800000 */
[----:B------:R-:W-:-:S04]  /*2000*/  SHF.L.U32 R3, R12, 0x1f, RZ ;  /* 0x0000001f0c037819 */ /* 0x000fc800000006ff */
[----:B------:R-:W2:Y:S02]  /*2010*/  SYNCS.PHASECHK.TRANS64.TRYWAIT P0, [UR17+0x28], R3 ;  /* 0x00002803ff0075a7 */ /* 0x000ea40008001111 */
[----:B--2---:R-:W-:Y:S05]  /*2020*/  @!P0 BRA `(.L_x_34) ;  /* 0x0000007c00dc8947 */ /* 0x004fea0003800000 */
.L_x_33:
[----:B------:R2:W-:Y:S01]  /*2030*/  @P3 SYNCS.ARRIVE.TRANS64 RZ, [UR17], R2 ;  /* 0x00000002ffff39a7 */ /* 0x0005e20008000011 */
[----:B------:R-:W-:-:S04]  /*2040*/  ULOP3.LUT UR5, UR21, 0x2, URZ, 0xfc, !UPT ;  /* 0x0000000215057892 */ /* 0x000fc8000f8efcff */
[----:B------:R-:W-:-:S09]  /*2050*/  UISETP.NE.AND UP0, UPT, UR5, 0x2, UPT ;  /* 0x000000020500788c */ /* 0x000fd2000bf05270 */
[----:B------:R-:W-:Y:S05]  /*2060*/  BRA.U UP0, `(.L_x_35) ;  /* 0x0000000100047547 */ /* 0x000fea000b800000 */
[----:B------:R-:W-:Y:S05]  /*2070*/  BPT.TRAP 0x1 ;  /* 0x000000040000795c */ /* 0x000fea0000300000 */
.L_x_35:
[----:B------:R-:W-:Y:S04]  /*2080*/  BSSY.RECONVERGENT B0, `(.L_x_36) ;  /* 0x0000003000007945 */ /* 0x000fe80003800200 */
[----:B------:R-:W-:Y:S05]  /*2090*/  @!P2 BRA `(.L_x_37) ;  /* 0x000000000004a947 */ /* 0x000fea0003800000 */
[----:B------:R-:W-:Y:S05]  /*20a0*/  BPT.TRAP 0x1 ;  /* 0x000000040000795c */ /* 0x000fea0000300000 */
.L_x_37:
[----:B------:R-:W-:Y:S05]  /*20b0*/  BSYNC.RECONVERGENT B0 ;  /* 0x0000000000007941 */ /* 0x000fea0003800200 */
.L_x_36:
[----:B------:R-:W-:Y:S02]  /*20c0*/  UIADD3 UR5, UPT, UPT, UR4, 0x1, URZ ;  /* 0x0000000104057890 */ /* 0x000fe4000fffe0ff */
[----:B------:R-:W-:Y:S02]  /*20d0*/  UIADD3 UR14, UP1, UPT, UR26, 0x80, URZ ;  /* 0x000000801a0e7890 */ /* 0x000fe4000ff3e0ff */
[----:B------:R-:W-:Y:S02]  /*20e0*/  UISETP.NE.AND UP0, UPT, UR5, 0x5, UPT ;  /* 0x000000050500788c */ /* 0x000fe4000bf05270 */
[----:B------:R-:W-:Y:S02]  /*20f0*/  ULEA UR16, UR4, UR30, 0xd ;  /* 0x0000001e04107291 */ /* 0x000fe4000f8e68ff */
[----:B------:R-:W-:Y:S02]  /*2100*/  USEL UR8, URZ, 0x1, UP0 ;  /* 0x00000001ff087887 */ /* 0x000fe40008000000 */
[----:B------:R-:W-:-:S02]  /*2110*/  USEL UR6, UR5, URZ, UP0 ;  /* 0x000000ff05067287 */ /* 0x000fc40008000000 */
[----:B------:R-:W-:Y:S02]  /*2120*/  UIADD3 UR22, UP0, UPT, UR26, 0x180, URZ ;  /* 0x000001801a167890 */ /* 0x000fe4000ff1e0ff */
[----:B------:R-:W-:Y:S01]  /*2130*/  LOP3.LUT R12, R12, UR8, RZ, 0x3c, !PT ;  /* 0x000000080c0c7c12 */ /* 0x000fe2000f8e3cff */
[----:B------:R-:W-:Y:S02]  /*2140*/  ULEA UR8, UR4, UR13, 0xe ;  /* 0x0000000d04087291 */ /* 0x000fe4000f8e70ff */
[----:B------:R-:W-:Y:S01]  /*2150*/  ULEA UR5, UR6, UR13, 0x3 ;  /* 0x0000000d06057291 */ /* 0x000fe2000f8e18ff */
[----:B-1----:R-:W-:Y:S01]  /*2160*/  SHF.L.U32 R0, R12, 0x1f, RZ ;  /* 0x0000001f0c007819 */ /* 0x002fe200000006ff */
[----:B------:R-:W-:Y:S02]  /*2170*/  USHF.L.U32 UR18, UR7, 0x6, URZ ;  /* 0x0000000607127899 */ /* 0x000fe400080006ff */
[----:B------:R-:W-:Y:S02]  /*2180*/  ULOP3.LUT UR17, UR17, 0xfefffff8, URZ, 0xc0, !UPT ;  /* 0xfefffff811117892 */ /* 0x000fe4000f8ec0ff */
[----:B------:R-:W-:-:S02]  /*2190*/  UIADD3.X UR15, UPT, UPT, URZ, UR27, URZ, UP1, !UPT ;  /* 0x0000001bff0f7290 */ /* 0x000fc40008ffe4ff */
[----:B------:R-:W-:Y:S01]  /*21a0*/  UPRMT UR4, URZ, 0x5410, UR24 ;  /* 0x00005410ff047896 */ /* 0x000fe20008000018 */
[----:B------:R3:W4:Y:S01]  /*21b0*/  SYNCS.PHASECHK.TRANS64.TRYWAIT P0, [UR5+0x28], R0 ;  /* 0x00002800ff0075a7 */ /* 0x0007220008001105 */
[----:B------:R-:W-:Y:S02]  /*21c0*/  UIADD3 UR8, UPT, UPT, UR8, 0x12400, URZ ;  /* 0x0001240008087890 */ /* 0x000fe4000fffe0ff */
[----:B------:R-:W-:Y:S01]  /*21d0*/  UIADD3.X UR23, UPT, UPT, URZ, UR27, URZ, UP0, !UPT ;  /* 0x0000001bff177290 */ /* 0x000fe200087fe4ff */
[----:B------:R-:W-:Y:S01]  /*21e0*/  UMOV UR32, 0x0 ;  /* 0x0000000000207882 */ /* 0x000fe20000000000 */
[----:B------:R-:W-:Y:S01]  /*21f0*/  UMOV UR33, 0x10000000 ;  /* 0x1000000000217882 */ /* 0x000fe20000000000 */
[----:B------:R-:W-:Y:S01]  /*2200*/  UMOV UR19, UR35 ;  /* 0x0000002300137c82 */ /* 0x000fe20008000000 */
[----:B------:R-:W-:Y:S01]  /*2210*/  UMOV UR20, UR36 ;  /* 0x0000002400147c82 */ /* 0x000fe20008000000 */
[----:B------:R-:W-:Y:S01]  /*2220*/  UMOV UR12, UR36 ;  /* 0x00000024000c7c82 */ /* 0x000fe20008000000 */
[----:B------:R-:W-:Y:S01]  /*2230*/  UMOV UR9, UR17 ;  /* 0x0000001100097c82 */ /* 0x000fe20008000000 */
[----:B------:R-:W-:Y:S01]  /*2240*/  UMOV UR10, UR18 ;  /* 0x00000012000a7c82 */ /* 0x000fe20008000000 */
[----:B------:R1:W-:Y:S01]  /*2250*/  UTMALDG.3D.MULTICAST.2CTA [UR16], [UR14], UR4, desc[UR32] ;  /* 0x000020100e0073b4 */ /* 0x0003e20008211804 */
[----:B------:R-:W-:-:S04]  /*2260*/  UIADD3 UR7, UPT, UPT, UR7, 0x1, URZ ;  /* 0x0000000107077890 */ /* 0x000fc8000fffe0ff */
[----:B------:R-:W-:Y:S01]  /*2270*/  UISETP.NE.AND UP0, UPT, UR7, UR25, UPT ;  /* 0x000000190700728c */ /* 0x000fe2000bf05270 */
[----:B------:R3:W-:Y:S01]  /*2280*/  UTMALDG.3D.2CTA [UR8], [UR22], desc[UR32] ;  /* 0x00002008160075b4 */ /* 0x0007e20008211000 */
[----:B-1----:R-:W-:-:S07]  /*2290*/  UMOV UR4, UR6 ;  /* 0x0000000600047c82 */ /* 0x002fce0008000000 */
[----:B---3--:R-:W-:Y:S05]  /*22a0*/  BRA.U UP0, `(.L_x_38) ;  /* 0xfffffffd00487547 */ /* 0x008fea000b83ffff */
.L_x_32:
[C---:B------:R-:W-:Y:S01]  /*22b0*/  LEA R3, R11.reuse, UR13, 0x3 ;  /* 0x0000000d0b037c11 */ /* 0x040fe2000f8e18ff */
[----:B------:R-:W-:Y:S01]  /*22c0*/  NOP ;  /* 0x0000000000007918 */ /* 0x000fe20000000000 */
[----:B-1----:R-:W-:Y:S02]  /*22d0*/  SHF.L.U32 R0, R10, 0x1f, RZ ;  /* 0x0000001f0a007819 */ /* 0x002fe400000006ff */
[----:B------:R-:W-:Y:S02]  /*22e0*/  LEA R5, R11, UR13, 0x4 ;  /* 0x0000000d0b057c11 */ /* 0x000fe4000f8e20ff */
[----:B--2-4-:R-:W1:Y:S02]  /*22f0*/  SYNCS.PHASECHK.TRANS64.TRYWAIT P0, [R3+URZ+0xa0], R0 ;  /* 0x0000a000030075a7 */ /* 0x014e6400080011ff */
[----:B-1----:R-:W-:Y:S05]  /*2300*/  @!P0 BRA `(.L_x_39) ;  /* 0x0000007c003c8947 */ /* 0x002fea0003800000 */
.L_x_153:
[----:B------:R-:W2:Y:S01]  /*2310*/  LDS.128 R4, [R5+0x130] ;  /* 0x0001300005047984 */ /* 0x000ea20000000c00 */
[----:B------:R-:W-:Y:S01]  /*2320*/  UISETP.GE.AND UP0, UPT, UR45, 0x1, UPT ;  /* 0x000000012d00788c */ /* 0x000fe2000bf06270 */
[----:B------:R-:W-:Y:S01]  /*2330*/  @!PT LDS RZ, [RZ] ;  /* 0x00000000fffff984 */ /* 0x000fe20000000800 */
[----:B------:R-:W-:Y:S01]  /*2340*/  @!PT LDS RZ, [RZ] ;  /* 0x00000000fffff984 */ /* 0x000fe20000000800 */
[----:B------:R-:W-:Y:S01]  /*2350*/  @!PT LDS RZ, [RZ] ;  /* 0x00000000fffff984 */ /* 0x000fe20000000800 */
[----:B------:R-:W-:Y:S01]  /*2360*/  @!PT LDS RZ, [RZ] ;  /* 0x00000000fffff984 */ /* 0x000fe20000000800 */
[----:B------:R3:W-:Y:S06]  /*2370*/  MEMBAR.ALL.CTA ;  /* 0x0000000000007992 */ /* 0x0007ec0000008000 */
[----:B---3--:R-:W3:Y:S01]  /*2380*/  FENCE.VIEW.ASYNC.S ;  /* 0x00000000000073c6 */ /* 0x008ee20000000000 */
[----:B--2---:R-:W-:-:S13]  /*2390*/  LOP3.LUT P0, RZ, R6, 0x1, RZ, 0xc0, !PT ;  /* 0x0000000106ff7812 */ /* 0x004fda000780c0ff */
[----:B---3--:R-:W-:Y:S01]  /*23a0*/  VOTEU.ANY UP1, P0 ;  /* 0x0000000000ff7886 */ /* 0x008fe20000020100 */
[----:B------:R-:W-:-:S13]  /*23b0*/  PLOP3.LUT P0, PT, PT, PT, UP1, 0x80, 0x8 ;  /* 0x000000000008781c */ /* 0x000fda0003f0f018 */
[----:B-1----:R-:W-:Y:S02]  /*23c0*/  @P0 LOP3.LUT R0, R5, 0xffff, RZ, 0xc0, !PT ;  /* 0x0000ffff05000812 */ /* 0x002fe400078ec0ff */
[----:B------:R-:W-:Y:S02]  /*23d0*/  @P0 MOV R2, R4 ;  /* 0x0000000400020202 */ /* 0x000fe40000000f00 */
[----:B------:R-:W-:Y:S01]  /*23e0*/  @P0 R2UR UR5, R0 ;  /* 0x00000000000502ca */ /* 0x000fe200000e0000 */
[----:B------:R-:W-:Y:S01]  /*23f0*/  VIADD R0, R3, 0xb0 ;  /* 0x000000b003007836 */ /* 0x000fe20000000000 */
[----:B------:R-:W-:Y:S02]  /*2400*/  @P0 SHF.R.U32.HI R4, RZ, 0x10, R5 ;  /* 0x00000010ff040819 */ /* 0x000fe40000011605 */
[----:B------:R-:W-:Y:S02]  /*2410*/  @P0 R2UR UR7, R2 ;  /* 0x00000000020702ca */ /* 0x000fe400000e0000 */
[----:B------:R-:W-:-:S02]  /*2420*/  PRMT R0, RZ, 0x654, R0 ;  /* 0x00000654ff007816 */ /* 0x000fc40000000000 */
[----:B------:R-:W-:Y:S02]  /*2430*/  @P0 R2UR UR4, R4 ;  /* 0x00000000040402ca */ /* 0x000fe400000e0000 */
[----:B------:R1:W-:Y:S03]  /*2440*/  SYNCS.ARRIVE.TRANS64.RED.A1T0 RZ, [R0+URZ], RZ ;  /* 0x000000ff00ff79a7 */ /* 0x0003e600081004ff */
[----:B------:R-:W-:-:S04]  /*2450*/  @UP1 UMOV UR31, UR5 ;  /* 0x00000005001f1c82 */ /* 0x000fc80008000000 */
[----:B------:R-:W-:-:S04]  /*2460*/  @UP1 UMOV UR37, UR7 ;  /* 0x0000000700251c82 */ /* 0x000fc80008000000 */
[----:B------:R-:W-:Y:S01]  /*2470*/  @UP1 UMOV UR36, UR4 ;  /* 0x0000000400241c82 */ /* 0x000fe20008000000 */
[----:B------:R-:W-:Y:S05]  /*2480*/  BRA.U !UP0, `(.L_x_40) ;  /* 0x0000000108d47547 */ /* 0x000fea000b800000 */
[----:B------:R-:W2:Y:S01]  /*2490*/  LDCU.128 UR16, c[0x0][0xb10] ;  /* 0x00016200ff1077ac */ /* 0x000ea20008000c00 */
[----:B------:R-:W3:Y:S01]  /*24a0*/  LDCU UR12, c[0x0][0xb20] ;  /* 0x00016400ff0c77ac */ /* 0x000ee20008000800 */
[----:B------:R-:W4:Y:S01]  /*24b0*/  LDCU UR20, c[0x0][0xb0c] ;  /* 0x00016180ff1477ac */ /* 0x000f220008000800 */
[----:B------:R-:W1:Y:S01]  /*24c0*/  LDCU.64 UR8, c[0x0][0xb28] ;  /* 0x00016500ff0877ac */ /* 0x000e620008000a00 */
[----:B------:R-:W-:Y:S02]  /*24d0*/  UISETP.NE.AND UP3, UPT, UR45, 0x1, UPT ;  /* 0x000000012d00788c */ /* 0x000fe4000bf65270 */
[----:B--2---:R-:W-:Y:S02]  /*24e0*/  UIMAD.WIDE.U32 UR10, UR38, UR19, URZ ;  /* 0x00000013260a72a5 */ /* 0x004fe4000f8e00ff */
[----:B------:R-:W-:Y:S02]  /*24f0*/  UIMAD.WIDE.U32 UR4, UR39, UR16, URZ ;  /* 0x00000010270472a5 */ /* 0x000fe4000f8e00ff */
[----:B------:R-:W-:-:S02]  /*2500*/  UISETP.NE.AND UP0, UPT, UR18, 0x1, UPT ;  /* 0x000000011200788c */ /* 0x000fc4000bf05270 */
[----:B------:R-:W-:Y:S01]  /*2510*/  UIMAD.WIDE.U32 UR22, UR31, UR19, URZ ;  /* 0x000000131f1672a5 */ /* 0x000fe2000f8e00ff */
[----:B------:R-:W-:Y:S02]  /*2520*/  UMOV UR10, UR11 ;  /* 0x0000000b000a7c82 */ /* 0x000fe40008000000 */
[----:B------:R-:W-:Y:S01]  /*2530*/  UMOV UR4, UR5 ;  /* 0x0000000500047c82 */ /* 0x000fe20008000000 */
[----:B---3--:R-:W-:Y:S02]  /*2540*/  USHF.R.U32.HI UR10, URZ, UR12, UR10 ;  /* 0x0000000cff0a7299 */ /* 0x008fe4000801160a */
[----:B----4-:R-:W-:Y:S02]  /*2550*/  UISETP.NE.AND UP2, UPT, UR20, 0x1, UPT ;  /* 0x000000011400788c */ /* 0x010fe4000bf45270 */
[----:B------:R-:W-:Y:S02]  /*2560*/  USHF.R.U32.HI UR4, URZ, UR17, UR4 ;  /* 0x00000011ff047299 */ /* 0x000fe40008011604 */
[----:B------:R-:W-:-:S02]  /*2570*/  USEL UR5, UR38, UR10, !UP0 ;  /* 0x0000000a26057287 */ /* 0x000fc4000c000000 */
[----:B------:R-:W-:Y:S02]  /*2580*/  USEL UR7, UR39, UR4, !UP2 ;  /* 0x0000000427077287 */ /* 0x000fe4000d000000 */
[----:B-1----:R-:W-:Y:S01]  /*2590*/  UIMAD.WIDE.U32 UR10, UR5, UR8, URZ ;  /* 0x00000008050a72a5 */ /* 0x002fe2000f8e00ff */
[----:B------:R-:W-:Y:S01]  /*25a0*/  UMOV UR4, UR23 ;  /* 0x0000001700047c82 */ /* 0x000fe20008000000 */
[----:B------:R-:W-:Y:S02]  /*25b0*/  UIMAD.WIDE.U32 UR14, UR37, UR16, URZ ;  /* 0x00000010250e72a5 */ /* 0x000fe4000f8e00ff */
[----:B------:R-:W-:-:S03]  /*25c0*/  UIMAD.WIDE.U32 UR22, UR7, UR8, URZ ;  /* 0x00000008071672a5 */ /* 0x000fc6000f8e00ff */
[----:B------:R-:W-:Y:S01]  /*25d0*/  UMOV UR10, UR11 ;  /* 0x0000000b000a7c82 */ /* 0x000fe20008000000 */
[----:B------:R-:W-:Y:S02]  /*25e0*/  USHF.R.U32.HI UR4, URZ, UR12, UR4 ;  /* 0x0000000cff047299 */ /* 0x000fe40008011604 */
[----:B------:R-:W-:Y:S01]  /*25f0*/  @UP3 USHF.R.U32.HI UR5, URZ, UR9, UR10 ;  /* 0x00000009ff053299 */ /* 0x000fe2000801160a */
[----:B------:R-:W-:Y:S01]  /*2600*/  UMOV UR14, UR15 ;  /* 0x0000000f000e7c82 */ /* 0x000fe20008000000 */
[----:B------:R-:W-:Y:S01]  /*2610*/  UMOV UR22, UR23 ;  /* 0x0000001700167c82 */ /* 0x000fe20008000000 */
[----:B------:R-:W-:Y:S02]  /*2620*/  USHF.R.U32.HI UR17, URZ, UR17, UR14 ;  /* 0x00000011ff117299 */ /* 0x000fe4000801160e */
[----:B------:R-:W-:Y:S02]  /*2630*/  USEL UR4, UR31, UR4, !UP0 ;  /* 0x000000041f047287 */ /* 0x000fe4000c000000 */
[----:B------:R-:W-:-:S02]  /*2640*/  @UP3 USHF.R.U32.HI UR7, URZ, UR9, UR22 ;  /* 0x00000009ff073299 */ /* 0x000fc40008011616 */
[----:B------:R-:W-:Y:S02]  /*2650*/  UIMAD UR10, UR45, UR5, URZ ;  /* 0x000000052d0a72a4 */ /* 0x000fe4000f8e02ff */
[----:B------:R-:W-:Y:S02]  /*2660*/  USEL UR5, UR37, UR17, !UP2 ;  /* 0x0000001125057287 */ /* 0x000fe4000d000000 */
[----:B------:R-:W-:Y:S02]  /*2670*/  UIMAD UR12, UR45, UR7, URZ ;  /* 0x000000072d0c72a4 */ /* 0x000fe4000f8e02ff */
[----:B------:R-:W-:Y:S02]  /*2680*/  UISETP.GE.AND UP0, UPT, UR4, UR10, UPT ;  /* 0x0000000a0400728c */ /* 0x000fe4000bf06270 */
[----:B------:R-:W-:Y:S02]  /*2690*/  UIMAD.WIDE.U32 UR10, UR4, UR8, URZ ;  /* 0x00000008040a72a5 */ /* 0x000fe4000f8e00ff */
[----:B------:R-:W-:-:S02]  /*26a0*/  UISETP.GE.OR UP0, UPT, UR5, UR12, UP0 ;  /* 0x0000000c0500728c */ /* 0x000fc40008706670 */
[----:B------:R-:W-:Y:S02]  /*26b0*/  UIMAD.WIDE.U32 UR14, UR5, UR8, URZ ;  /* 0x00000008050e72a5 */ /* 0x000fe4000f8e00ff */
[----:B------:R-:W-:Y:S01]  /*26c0*/  UIADD3 UR12, UPT, UPT, -UR5, URZ, URZ ;  /* 0x000000ff050c7290 */ /* 0x000fe2000fffe1ff */
[----:B------:R-:W-:Y:S01]  /*26d0*/  UMOV UR10, UR11 ;  /* 0x0000000b000a7c82 */ /* 0x000fe20008000000 */
[----:B------:R-:W-:Y:S02]  /*26e0*/  UIADD3 UR11, UPT, UPT, -UR4, URZ, URZ ;  /* 0x000000ff040b7290 */ /* 0x000fe4000fffe1ff */
[----:B------:R-:W-:-:S03]  /*26f0*/  USHF.R.U32.HI UR10, URZ, UR9, UR10 ;  /* 0x00000009ff0a7299 */ /* 0x000fc6000801160a */
[----:B------:R-:W-:Y:S01]  /*2700*/  @!UP0 UMOV UR8, UR15 ;  /* 0x0000000f00088c82 */ /* 0x000fe20008000000 */
[----:B------:R-:W-:Y:S02]  /*2710*/  UIMAD UR11, UR18, UR11, UR31 ;  /* 0x0000000b120b72a4 */ /* 0x000fe4000f8e021f */
[----:B------:R-:W-:Y:S02]  /*2720*/  USEL UR10, UR4, UR10, !UP3 ;  /* 0x0000000a040a7287 */ /* 0x000fe4000d800000 */
[----:B------:R-:W-:Y:S02]  /*2730*/  @!UP0 USHF.R.U32.HI UR8, URZ, UR9, UR8 ;  /* 0x00000009ff088299 */ /* 0x000fe40008011608 */
[----:B------:R-:W-:Y:S02]  /*2740*/  UIADD3 UR9, UPT, UPT, -UR10, URZ, URZ ;  /* 0x000000ff0a097290 */ /* 0x000fe4000fffe1ff */
[----:B------:R-:W-:Y:S02]  /*2750*/  @!UP0 USEL UR8, UR5, UR8, !UP3 ;  /* 0x0000000805088287 */ /* 0x000fe4000d800000 */
[----:B------:R-:W-:-:S02]  /*2760*/  UIMAD UR9, UR45, UR9, UR4 ;  /* 0x000000092d0972a4 */ /* 0x000fc4000f8e0204 */
[----:B------:R-:W-:Y:S02]  /*2770*/  @!UP0 UIADD3 UR10, UPT, UPT, UR10, -UR8, URZ ;  /* 0x800000080a0a8290 */ /* 0x000fe4000fffe0ff */
[----:B------:R-:W-:Y:S02]  /*2780*/  @!UP0 UIMAD UR8, UR9, UR7, UR8 ;  /* 0x00000007090882a4 */ /* 0x000fe4000f8e0208 */
[----:B------:R-:W-:Y:S02]  /*2790*/  @!UP0 UIMAD UR4, UR45, UR10, UR5 ;  /* 0x0000000a2d0482a4 */ /* 0x000fe4000f8e0205 */
[----:B------:R-:W-:Y:S02]  /*27a0*/  UIMAD UR7, UR20, UR12, UR37 ;  /* 0x0000000c140772a4 */ /* 0x000fe4000f8e0225 */
[----:B------:R-:W-:Y:S01]  /*27b0*/  UIMAD UR31, UR4, UR18, UR11 ;  /* 0x00000012041f72a4 */ /* 0x000fe2000f8e020b */
[----:B------:R-:W-:Y:S02]  /*27c0*/  @!UP0 UMOV UR5, UR8 ;  /* 0x0000000800058c82 */ /* 0x000fe40008000000 */
[----:B------:R-:W-:-:S12]  /*27d0*/  UIMAD UR37, UR5, UR20, UR7 ;  /* 0x00000014052572a4 */ /* 0x000fd8000f8e0207 */
.L_x_40:
[----:B------:R-:W2:Y:S02]  /*27e0*/  LDCU UR4, c[0x0][0xb30] ;  /* 0x00016600ff0477ac */ /* 0x000ea40008000800 */
[----:B--2---:R-:W-:-:S09]  /*27f0*/  UISETP.NE.AND UP0, UPT, UR4, 0x1, UPT ;  /* 0x000000010400788c */ /* 0x004fd2000bf05270 */
[----:B------:R-:W-:Y:S05]  /*2800*/  BRA.U UP0, `(.L_x_41) ;  /* 0x0000000100447547 */ /* 0x000fea000b800000 */
[----:B------:R-:W2:Y:S01]  /*2810*/  LDCU.128 UR16, c[0x0][0xb10] ;  /* 0x00016200ff1077ac */ /* 0x000ea20008000c00 */
[----:B------:R-:W3:Y:S01]  /*2820*/  LDCU UR10, c[0x0][0xb0c] ;  /* 0x00016180ff0a77ac */ /* 0x000ee20008000800 */
[----:B------:R-:W4:Y:S01]  /*2830*/  LDCU UR7, c[0x0][0xb20] ;  /* 0x00016400ff0777ac */ /* 0x000f220008000800 */
[----:B--2---:R-:W-:Y:S02]  /*2840*/  UIMAD.WIDE.U32 UR8, UR37, UR16, URZ ;  /* 0x00000010250872a5 */ /* 0x004fe4000f8e00ff */
[----:B------:R-:W-:Y:S02]  /*2850*/  UIMAD.WIDE.U32 UR4, UR31, UR19, URZ ;  /* 0x000000131f0472a5 */ /* 0x000fe4000f8e00ff */
[----:B---3--:R-:W-:Y:S02]  /*2860*/  UISETP.NE.AND UP2, UPT, UR10, 0x1, UPT ;  /* 0x000000010a00788c */ /* 0x008fe4000bf45270 */
[----:B------:R-:W-:Y:S01]  /*2870*/  UISETP.NE.AND UP0, UPT, UR18, 0x1, UPT ;  /* 0x000000011200788c */ /* 0x000fe2000bf05270 */
[----:B------:R-:W-:-:S02]  /*2880*/  UMOV UR8, UR9 ;  /* 0x0000000900087c82 */ /* 0x000fc40008000000 */
[----:B------:R-:W-:Y:S01]  /*2890*/  UMOV UR4, UR5 ;  /* 0x0000000500047c82 */ /* 0x000fe20008000000 */
[----:B------:R-:W-:Y:S02]  /*28a0*/  USHF.R.U32.HI UR17, URZ, UR17, UR8 ;  /* 0x00000011ff117299 */ /* 0x000fe40008011608 */
[----:B----4-:R-:W-:Y:S02]  /*28b0*/  USHF.R.U32.HI UR4, URZ, UR7, UR4 ;  /* 0x00000007ff047299 */ /* 0x010fe40008011604 */
[----:B------:R-:W-:Y:S02]  /*28c0*/  USEL UR5, UR37, UR17, !UP2 ;  /* 0x0000001125057287 */ /* 0x000fe4000d000000 */
[----:B------:R-:W-:-:S04]  /*28d0*/  USEL UR4, UR31, UR4, !UP0 ;  /* 0x000000041f047287 */ /* 0x000fc8000c000000 */
[----:B------:R-:W-:Y:S02]  /*28e0*/  UIADD3 UR7, UPT, UPT, UR5, -UR4, URZ ;  /* 0x8000000405077290 */ /* 0x000fe4000fffe0ff */
[----:B------:R-:W-:Y:S02]  /*28f0*/  UIADD3 UR4, UPT, UPT, -UR5, UR4, URZ ;  /* 0x0000000405047290 */ /* 0x000fe4000fffe1ff */
[----:B------:R-:W-:Y:S02]  /*2900*/  UIMAD UR31, UR7, UR18, UR31 ;  /* 0x00000012071f72a4 */ /* 0x000fe4000f8e021f */
[----:B------:R-:W-:-:S12]  /*2910*/  UIMAD UR37, UR4, UR10, UR37 ;  /* 0x0000000a042572a4 */ /* 0x000fd8000f8e0225 */
.L_x_41:
[----:B------:R-:W-:Y:S01]  /*2920*/  VIADD R11, R11, 0x1 ;  /* 0x000000010b0b7836 */ /* 0x000fe20000000000 */
[----:B------:R-:W-:Y:S02]  /*2930*/  R2UR UR5, R83 ;  /* 0x00000000530572ca */ /* 0x000fe400000e0000 */
[----:B------:R-:W-:Y:S02]  /*2940*/  R2UR UR4, R82 ;  /* 0x00000000520472ca */ /* 0x000fe400000e0000 */
[C---:B------:R-:W-:Y:S02]  /*2950*/  ISETP.NE.AND P0, PT, R11.reuse, 0x2, PT ;  /* 0x000000020b00780c */ /* 0x040fe40003f05270 */
[----:B------:R-:W-:Y:S02]  /*2960*/  PLOP3.LUT P1, PT, PT, PT, PT, 0x80, 0x8 ;  /* 0x000000000008781c */ /* 0x000fe40003f2f070 */
[----:B------:R-:W-:Y:S02]  /*2970*/  SEL R3, RZ, 0x1, P0 ;  /* 0x00000001ff037807 */ /* 0x000fe40000000000 */
[----:B------:R-:W-:-:S02]  /*2980*/  SEL R11, R11, RZ, P0 ;  /* 0x000000ff0b0b7207 */ /* 0x000fc40000000000 */
[----:B------:R-:W-:Y:S01]  /*2990*/  LOP3.LUT R10, R10, R3, RZ, 0x3c, !PT ;  /* 0x000000030a0a7212 */ /* 0x000fe200078e3cff */
[----:B------:R-:W-:Y:S02]  /*29a0*/  UIADD3 UR20, UPT, UPT, UR37, UR5, URZ ;  /* 0x0000000525147290 */ /* 0x000fe4000fffe0ff */
[----:B------:R-:W-:Y:S01]  /*29b0*/  UIADD3 UR32, UPT, UPT, UR31, UR4, URZ ;  /* 0x000000041f207290 */ /* 0x000fe2000fffe0ff */
[----:B------:R-:W-:Y:S11]  /*29c0*/  BRA.U UP1, `(.L_x_42) ;  /* 0xfffffff101387547 */ /* 0x000ff6000b83ffff */
[----:B------:R-:W-:Y:S01]  /*29d0*/  UIADD3 UR13, UPT, UPT, UR13, 0x28, URZ ;  /* 0x000000280d0d7890 */ /* 0x000fe2000fffe0ff */
[----:B------:R-:W-:-:S03]  /*29e0*/  SHF.L.U32 R3, R12, 0x1f, RZ ;  /* 0x0000001f0c037819 */ /* 0x000fc600000006ff */
[----:B------:R-:W-:-:S09]  /*29f0*/  ULEA UR4, UR6, UR13, 0x3 ;  /* 0x0000000d06047291 */ /* 0x000fd2000f8e18ff */
[----:B------:R-:W2:Y:S02]  /*2a00*/  SYNCS.PHASECHK.TRANS64.TRYWAIT P0, [UR4], R3 ;  /* 0x00000003ff0075a7 */ /* 0x000ea40008001104 */
[----:B--2---:R-:W-:Y:S05]  /*2a10*/  @!P0 BRA `(.L_x_43) ;  /* 0x00000074008c8947 */ /* 0x004fea0003800000 */
.L_x_155:
[----:B------:R-:W-:-:S04]  /*2a20*/  UIADD3 UR4, UPT, UPT, UR6, 0x1, URZ ;  /* 0x0000000106047890 */ /* 0x000fc8000fffe0ff */
[----:B------:R-:W-:-:S04]  /*2a30*/  UISETP.NE.AND UP0, UPT, UR4, 0x5, UPT ;  /* 0x000000050400788c */ /* 0x000fc8000bf05270 */
[----:B------:R-:W-:Y:S02]  /*2a40*/  USEL UR6, URZ, 0x1, UP0 ;  /* 0x00000001ff067887 */ /* 0x000fe40008000000 */
[----:B------:R-:W-:-:S04]  /*2a50*/  USEL UR4, UR4, URZ, UP0 ;  /* 0x000000ff04047287 */ /* 0x000fc80008000000 */
[----:B------:R-:W-:Y:S01]  /*2a60*/  ULEA UR5, UR4, UR13, 0x3 ;  /* 0x0000000d04057291 */ /* 0x000fe2000f8e18ff */
[----:B------:R-:W-:-:S04]  /*2a70*/  LOP3.LUT R2, R12, UR6, RZ, 0x3c, !PT ;  /* 0x000000060c027c12 */ /* 0x000fc8000f8e3cff */
[----:B-1----:R-:W-:-:S04]  /*2a80*/  SHF.L.U32 R3, R2, 0x1f, RZ ;  /* 0x0000001f02037819 */ /* 0x002fc800000006ff */
[----:B------:R-:W1:Y:S02]  /*2a90*/  SYNCS.PHASECHK.TRANS64.TRYWAIT P0, [UR5], R3 ;  /* 0x00000003ff0075a7 */ /* 0x000e640008001105 */
[----:B-1----:R-:W-:Y:S05]  /*2aa0*/  @!P0 BRA `(.L_x_44) ;  /* 0x0000007400808947 */ /* 0x002fea0003800000 */
.L_x_157:
        /* <DEDUP_REMOVED lines=9> */
.L_x_159:
        /* <DEDUP_REMOVED lines=9> */
.L_x_161:
[----:B------:R-:W-:-:S04]  /*2bd0*/  UIADD3 UR4, UPT, UPT, UR4, 0x1, URZ ;  /* 0x0000000104047890 */ /* 0x000fc8000fffe0ff */
[----:B------:R-:W-:-:S04]  /*2be0*/  UISETP.NE.AND UP0, UPT, UR4, 0x5, UPT ;  /* 0x000000050400788c */ /* 0x000fc8000bf05270 */
[----:B------:R-:W-:Y:S02]  /*2bf0*/  USEL UR5, URZ, 0x1, UP0 ;  /* 0x00000001ff057887 */ /* 0x000fe40008000000 */
[----:B------:R-:W-:-:S04]  /*2c00*/  USEL UR4, UR4, URZ, UP0 ;  /* 0x000000ff04047287 */ /* 0x000fc80008000000 */
[----:B------:R-:W-:Y:S01]  /*2c10*/  ULEA UR4, UR4, UR13, 0x3 ;  /* 0x0000000d04047291 */ /* 0x000fe2000f8e18ff */
[----:B-1----:R-:W-:-:S04]  /*2c20*/  LOP3.LUT R3, R2, UR5, RZ, 0x3c, !PT ;  /* 0x0000000502037c12 */ /* 0x002fc8000f8e3cff */
[----:B------:R-:W-:Y:S01]  /*2c30*/  SHF.L.U32 R3, R3, 0x1f, RZ ;  /* 0x0000001f03037819 */ /* 0x000fe200000006ff */
[----:B------:R-:W-:-:S07]  /*2c40*/  IMAD.U32 R0, RZ, RZ, UR4 ;  /* 0x00000004ff007e24 */ /* 0x000fce000f8e00ff */
.L_x_47:
[----:B-1----:R1:W2:Y:S02]  /*2c50*/  SYNCS.PHASECHK.TRANS64.TRYWAIT P0, [R0+URZ], R3 ;  /* 0x00000003000075a7 */ /* 0x0022a400080011ff */
[----:B--2---:R-:W-:Y:S05]  /*2c60*/  @!P0 NANOSLEEP.SYNCS 0x989680 ;  /* 0x009896800000895d */ /* 0x004fea0003900000 */
[----:B------:R-:W2:Y:S02]  /*2c70*/  @!P0 SYNCS.PHASECHK.TRANS64 P0, [R0+URZ], R3 ;  /* 0x00000003000085a7 */ /* 0x000ea400080010ff */
[----:B--2---:R-:W-:Y:S05]  /*2c80*/  @P0 EXIT ;  /* 0x000000000000094d */ /* 0x004fea0003800000 */
[----:B------:R-:W-:Y:S05]  /*2c90*/  BRA `(.L_x_47) ;  /* 0xfffffffc00ec7947 */ /* 0x000fea000383ffff */
.L_x_22:
[----:B------:R-:W1:Y:S02]  /*2ca0*/  S2UR UR4, SR_CgaCtaId ;  /* 0x00000000000479c3 */ /* 0x000e640000008800 */
[----:B-1----:R-:W-:-:S04]  /*2cb0*/  UISETP.NE.AND UP0, UPT, UR4, URZ, UPT ;  /* 0x000000ff0400728c */ /* 0x002fc8000bf05270 */
[----:B------:R-:W-:-:S09]  /*2cc0*/  UISETP.NE.OR UP0, UPT, UR13, 0x1, UP0 ;  /* 0x000000010d00788c */ /* 0x000fd20008705670 */
[----:B------:R-:W-:Y:S05]  /*2cd0*/  BRA.U UP0, `(.L_x_48) ;  /* 0x00000005004c7547 */ /* 0x000fea000b800000 */
[----:B------:R-:W1:Y:S01]  /*2ce0*/  S2UR UR5, SR_CgaCtaId ;  /* 0x00000000000579c3 */ /* 0x000e620000008800 */
[----:B------:R-:W-:Y:S01]  /*2cf0*/  UMOV UR4, 0x400 ;  /* 0x0000040000047882 */ /* 0x000fe20000000000 */
[----:B------:R-:W-:Y:S01]  /*2d00*/  ISETP.GE.U32.AND P2, PT, R3, 0x4, PT ;  /* 0x000000040300780c */ /* 0x000fe20003f46070 */
[----:B------:R-:W-:Y:S01]  /*2d10*/  IMAD.MOV.U32 R12, RZ, RZ, 0x1 ;  /* 0x00000001ff0c7424 */ /* 0x000fe200078e00ff */
[----:B------:R-:W-:Y:S02]  /*2d20*/  CS2R R10, SRZ ;  /* 0x00000000000a7805 */ /* 0x000fe4000001ff00 */
[----:B------:R-:W-:Y:S01]  /*2d30*/  CS2R R8, SRZ ;  /* 0x0000000000087805 */ /* 0x000fe2000001ff00 */
[----:B-1----:R-:W-:-:S03]  /*2d40*/  ULEA UR6, UR5, UR4, 0x18 ;  /* 0x0000000405067291 */ /* 0x002fc6000f8ec0ff */
[----:B------:R-:W-:-:S09]  /*2d50*/  UMOV UR5, URZ ;  /* 0x000000ff00057c82 */ /* 0x000fd20008000000 */
.L_x_52:
[----:B------:R-:W-:Y:S02]  /*2d60*/  LEA R0, R8, UR6, 0x3 ;  /* 0x0000000608007c11 */ /* 0x000fe4000f8e18ff */
[----:B------:R-:W-:-:S03]  /*2d70*/  SHF.L.U32 R5, R9, 0x1f, RZ ;  /* 0x0000001f09057819 */ /* 0x000fc600000006ff */
[----:B------:R-:W-:Y:S01]  /*2d80*/  VIADD R4, R0, 0x110 ;  /* 0x0000011000047836 */ /* 0x000fe20000000000 */
[----:B------:R-:W1:Y:S02]  /*2d90*/  SYNCS.PHASECHK.TRANS64.TRYWAIT P0, [R0+URZ+0x100], R5 ;  /* 0x00010005000075a7 */ /* 0x000e6400080011ff */
[----:B-1----:R-:W-:Y:S05]  /*2da0*/  @!P0 BRA `(.L_x_49) ;  /* 0x0000007400088947 */ /* 0x002fea0003800000 */
.L_x_162:
[----:B------:R-:W-:Y:S01]  /*2db0*/  ULEA UR4, UR5, UR6, 0x3 ;  /* 0x0000000605047291 */ /* 0x000fe2000f8e18ff */
[----:B------:R-:W-:Y:S01]  /*2dc0*/  PRMT R4, RZ, 0x654, R4 ;  /* 0x00000654ff047816 */ /* 0x000fe20000000004 */
[----:B-1----:R-:W-:Y:S01]  /*2dd0*/  @!P2 IMAD.MOV.U32 R5, RZ, RZ, 0x10 ;  /* 0x00000010ff05a424 */ /* 0x002fe200078e00ff */
[----:B------:R-:W-:Y:S01]  /*2de0*/  SHF.L.U32 R7, R12, 0x1f, RZ ;  /* 0x0000001f0c077819 */ /* 0x000fe200000006ff */
[----:B------:R-:W-:Y:S01]  /*2df0*/  UIADD3 UR7, UPT, UPT, UR4, 0xa0, URZ ;  /* 0x000000a004077890 */ /* 0x000fe2000fffe0ff */
[----:B------:R1:W-:Y:S05]  /*2e00*/  SYNCS.ARRIVE.TRANS64.RED.A1T0 RZ, [R4+URZ], RZ ;  /* 0x000000ff04ff79a7 */ /* 0x0003ea00081004ff */
[----:B------:R-:W-:Y:S01]  /*2e10*/  IMAD.U32 R0, RZ, RZ, UR7 ;  /* 0x00000007ff007e24 */ /* 0x000fe2000f8e00ff */
[----:B------:R-:W2:Y:S04]  /*2e20*/  SYNCS.PHASECHK.TRANS64.TRYWAIT P0, [UR4+0xb0], R7 ;  /* 0x0000b007ff0075a7 */ /* 0x000ea80008001104 */
[----:B------:R-:W-:Y:S01]  /*2e30*/  PRMT R13, R3, 0x654, R0 ;  /* 0x00000654030d7816 */ /* 0x000fe20000000000 */
[----:B-12---:R-:W-:Y:S06]  /*2e40*/  @!P0 BRA `(.L_x_50) ;  /* 0x0000007000f48947 */ /* 0x006fec0003800000 */
.L_x_164:
[----:B------:R-:W-:Y:S01]  /*2e50*/  ULEA UR8, UR5, UR6, 0x4 ;  /* 0x0000000605087291 */ /* 0x000fe2000f8e20ff */
[----:B------:R-:W-:Y:S01]  /*2e60*/  SEL R2, R13, R2, !P2 ;  /* 0x000000020d027207 */ /* 0x000fe20005000000 */
[----:B------:R-:W-:Y:S01]  /*2e70*/  UIADD3 UR9, UPT, UPT, UR4, 0xa0, URZ ;  /* 0x000000a004097890 */ /* 0x000fe2000fffe0ff */
[----:B-1----:R-:W-:Y:S01]  /*2e80*/  LEA R0, R11, UR6, 0x3 ;  /* 0x000000060b007c11 */ /* 0x002fe2000f8e18ff */
[----:B------:R-:W-:Y:S01]  /*2e90*/  UIADD3 UR8, UPT, UPT, UR8, 0x130, URZ ;  /* 0x0000013008087890 */ /* 0x000fe2000fffe0ff */
[----:B------:R1:W-:Y:S01]  /*2ea0*/  @!P2 SYNCS.ARRIVE.TRANS64.RED RZ, [R2+URZ], R5 ;  /* 0x0000000502ffa9a7 */ /* 0x0003e200080004ff */
[----:B------:R-:W-:Y:S01]  /*2eb0*/  UIADD3 UR4, UPT, UPT, UR5, 0x1, URZ ;  /* 0x0000000105047890 */ /* 0x000fe2000fffe0ff */
[----:B------:R-:W-:-:S03]  /*2ec0*/  VIADD R8, R8, 0x1 ;  /* 0x0000000108087836 */ /* 0x000fc60000000000 */
[----:B------:R-:W-:Y:S02]  /*2ed0*/  UISETP.NE.AND UP0, UPT, UR4, 0x2, UPT ;  /* 0x000000020400788c */ /* 0x000fe4000bf05270 */
[----:B------:R-:W-:Y:S01]  /*2ee0*/  ISETP.NE.AND P0, PT, R8, 0x2, PT ;  /* 0x000000020800780c */ /* 0x000fe20003f05270 */
[----:B------:R-:W-:Y:S06]  /*2ef0*/  UGETNEXTWORKID.BROADCAST [UR8], [UR9] ;  /* 0x00000000080073ca */ /* 0x000fec0008000100 */
[----:B------:R-:W-:Y:S02]  /*2f00*/  USEL UR7, URZ, 0x1, UP0 ;  /* 0x00000001ff077887 */ /* 0x000fe40008000000 */
[----:B------:R-:W-:-:S04]  /*2f10*/  USEL UR5, UR4, URZ, UP0 ;  /* 0x000000ff04057287 */ /* 0x000fc80008000000 */
[----:B------:R-:W-:Y:S02]  /*2f20*/  LOP3.LUT R12, R12, UR7, RZ, 0x3c, !PT ;  /* 0x000000070c0c7c12 */ /* 0x000fe4000f8e3cff */
[----:B-1----:R-:W-:-:S04]  /*2f30*/  SHF.L.U32 R5, R10, 0x1f, RZ ;  /* 0x0000001f0a057819 */ /* 0x002fc800000006ff */
[----:B------:R-:W1:Y:S02]  /*2f40*/  SYNCS.PHASECHK.TRANS64.TRYWAIT P1, [R0+URZ+0xa0], R5 ;  /* 0x0000a005000075a7 */ /* 0x000e6400080211ff */
[----:B-1----:R-:W-:Y:S05]  /*2f50*/  @!P1 BRA `(.L_x_51) ;  /* 0x0000007000c89947 */ /* 0x002fea0003800000 */
.L_x_165:
[C---:B------:R-:W-:Y:S01]  /*2f60*/  LEA R4, R11.reuse, UR6, 0x4 ;  /* 0x000000060b047c11 */ /* 0x040fe2000f8e20ff */
[----:B-1----:R-:W-:Y:S01]  /*2f70*/  VIADD R0, R0, 0xb0 ;  /* 0x000000b000007836 */ /* 0x002fe20000000000 */
[----:B------:R-:W-:Y:S01]  /*2f80*/  SEL R8, R8, RZ, P0 ;  /* 0x000000ff08087207 */ /* 0x000fe20000000000 */
[----:B------:R-:W-:-:S03]  /*2f90*/  VIADD R11, R11, 0x1 ;  /* 0x000000010b0b7836 */ /* 0x000fc60000000000 */
[----:B------:R-:W1:Y:S01]  /*2fa0*/  LDS.128 R4, [R4+0x130] ;  /* 0x0001300004047984 */ /* 0x000e620000000c00 */
[----:B------:R-:W-:Y:S02]  /*2fb0*/  PRMT R0, RZ, 0x654, R0 ;  /* 0x00000654ff007816 */ /* 0x000fe40000000000 */
[C---:B------:R-:W-:Y:S01]  /*2fc0*/  ISETP.NE.AND P1, PT, R11.reuse, 0x2, PT ;  /* 0x000000020b00780c */ /* 0x040fe20003f25270 */
[----:B------:R-:W-:Y:S01]  /*2fd0*/  @!PT LDS RZ, [RZ] ;  /* 0x00000000fffff984 */ /* 0x000fe20000000800 */
[----:B------:R-:W-:Y:S01]  /*2fe0*/  @!PT LDS RZ, [RZ] ;  /* 0x00000000fffff984 */ /* 0x000fe20000000800 */
[----:B------:R-:W-:Y:S01]  /*2ff0*/  @!PT LDS RZ, [RZ] ;  /* 0x00000000fffff984 */ /* 0x000fe20000000800 */
[----:B------:R-:W-:Y:S01]  /*3000*/  @!PT LDS RZ, [RZ] ;  /* 0x00000000fffff984 */ /* 0x000fe20000000800 */
[----:B------:R2:W-:Y:S06]  /*3010*/  MEMBAR.ALL.CTA ;  /* 0x0000000000007992 */ /* 0x0005ec0000008000 */
[----:B--2---:R-:W2:Y:S01]  /*3020*/  FENCE.VIEW.ASYNC.S ;  /* 0x00000000000073c6 */ /* 0x004ea20000000000 */
[----:B------:R-:W-:Y:S01]  /*3030*/  SEL R11, R11, RZ, P1 ;  /* 0x000000ff0b0b7207 */ /* 0x000fe20000800000 */
[----:B--2---:R2:W-:Y:S01]  /*3040*/  SYNCS.ARRIVE.TRANS64.RED.A1T0 RZ, [R0+URZ], RZ ;  /* 0x000000ff00ff79a7 */ /* 0x0045e200081004ff */
[----:B-1----:R-:W-:-:S02]  /*3050*/  LOP3.LUT P3, RZ, R6, 0x1, RZ, 0xc0, !PT ;  /* 0x0000000106ff7812 */ /* 0x002fc4000786c0ff */
[----:B------:R-:W-:-:S04]  /*3060*/  SEL R5, RZ, 0x1, P1 ;  /* 0x00000001ff057807 */ /* 0x000fc80000800000 */
[----:B------:R-:W-:Y:S02]  /*3070*/  LOP3.LUT R10, R10, R5, RZ, 0x3c, !PT ;  /* 0x000000050a0a7212 */ /* 0x000fe400078e3cff */
[----:B--2---:R-:W-:-:S04]  /*3080*/  SEL R0, RZ, 0x1, P0 ;  /* 0x00000001ff007807 */ /* 0x004fc80000000000 */
[----:B------:R-:W-:Y:S01]  /*3090*/  LOP3.LUT R9, R9, R0, RZ, 0x3c, !PT ;  /* 0x0000000009097212 */ /* 0x000fe200078e3cff */
[----:B------:R-:W-:Y:S06]  /*30a0*/  @P3 BRA `(.L_x_52) ;  /* 0xfffffffc002c3947 */ /* 0x000fec000383ffff */
[----:B------:R-:W-:Y:S01]  /*30b0*/  ULEA UR4, UR5, UR6, 0x3 ;  /* 0x0000000605047291 */ /* 0x000fe2000f8e18ff */
[----:B------:R-:W-:-:S08]  /*30c0*/  SHF.L.U32 R3, R12, 0x1f, RZ ;  /* 0x0000001f0c037819 */ /* 0x000fd000000006ff */
[----:B------:R-:W1:Y:S02]  /*30d0*/  SYNCS.PHASECHK.TRANS64 P0, [UR4+0xb0], R3 ;  /* 0x0000b003ff0075a7 */ /* 0x000e640008001004 */
[----:B-1----:R-:W-:Y:S05]  /*30e0*/  @P0 BRA `(.L_x_53) ;  /* 0x0000000000080947 */ /* 0x002fea0003800000 */
[----:B------:R-:W1:Y:S02]  /*30f0*/  SYNCS.PHASECHK.TRANS64.TRYWAIT P0, [UR4+0xb0], R3 ;  /* 0x0000b003ff0075a7 */ /* 0x000e640008001104 */
[----:B-1----:R-:W-:Y:S05]  /*3100*/  @!P0 BRA `(.L_x_54) ;  /* 0x0000007000708947 */ /* 0x002fea0003800000 */
.L_x_53:
[----:B------:R-:W-:-:S04]  /*3110*/  UIADD3 UR7, UPT, UPT, UR5, 0x1, URZ ;  /* 0x0000000105077890 */ /* 0x000fc8000fffe0ff */
[----:B------:R-:W-:-:S04]  /*3120*/  UISETP.NE.AND UP0, UPT, UR7, 0x2, UPT ;  /* 0x000000020700788c */ /* 0x000fc8000bf05270 */
[----:B------:R-:W-:Y:S02]  /*3130*/  USEL UR8, URZ, 0x1, UP0 ;  /* 0x00000001ff087887 */ /* 0x000fe40008000000 */
[----:B------:R-:W-:-:S04]  /*3140*/  USEL UR7, UR7, URZ, UP0 ;  /* 0x000000ff07077287 */ /* 0x000fc80008000000 */
[----:B------:R-:W-:Y:S01]  /*3150*/  ULEA UR7, UR7, UR6, 0x3 ;  /* 0x0000000607077291 */ /* 0x000fe2000f8e18ff */
[----:B-1----:R-:W-:-:S04]  /*3160*/  LOP3.LUT R3, R12, UR8, RZ, 0x3c, !PT ;  /* 0x000000080c037c12 */ /* 0x002fc8000f8e3cff */
[----:B------:R-:W-:-:S04]  /*3170*/  SHF.L.U32 R0, R3, 0x1f, RZ ;  /* 0x0000001f03007819 */ /* 0x000fc800000006ff */
[----:B------:R-:W1:Y:S02]  /*3180*/  SYNCS.PHASECHK.TRANS64 P0, [UR7+0xb0], R0 ;  /* 0x0000b000ff0075a7 */ /* 0x000e640008001007 */
[----:B-1----:R-:W-:Y:S05]  /*3190*/  @P0 EXIT ;  /* 0x000000000000094d */ /* 0x002fea0003800000 */
[----:B------:R-:W-:Y:S02]  /*31a0*/  SHF.L.U32 R3, R3, 0x1f, RZ ;  /* 0x0000001f03037819 */ /* 0x000fe400000006ff */
[----:B------:R-:W-:-:S07]  /*31b0*/  MOV R0, UR7 ;  /* 0x0000000700007c02 */ /* 0x000fce0008000f00 */
.L_x_55:
[----:B-1----:R1:W2:Y:S02]  /*31c0*/  SYNCS.PHASECHK.TRANS64.TRYWAIT P0, [R0+URZ+0xb0], R3 ;  /* 0x0000b003000075a7 */ /* 0x0022a400080011ff */
[----:B--2---:R-:W-:Y:S05]  /*31d0*/  @!P0 NANOSLEEP.SYNCS 0x989680 ;  /* 0x009896800000895d */ /* 0x004fea0003900000 */
[----:B------:R-:W2:Y:S02]  /*31e0*/  @!P0 SYNCS.PHASECHK.TRANS64 P0, [R0+URZ+0xb0], R3 ;  /* 0x0000b003000085a7 */ /* 0x000ea400080010ff */
[----:B--2---:R-:W-:Y:S05]  /*31f0*/  @P0 EXIT ;  /* 0x000000000000094d */ /* 0x004fea0003800000 */
[----:B------:R-:W-:Y:S05]  /*3200*/  BRA `(.L_x_55) ;  /* 0xfffffffc00ec7947 */ /* 0x000fea000383ffff */
.L_x_48:
[----:B------:R-:W-:Y:S05]  /*3210*/  BRA.U UP4, `(.L_x_56) ;  /* 0x0000001104dc7547 */ /* 0x000fea000b800000 */
[----:B------:R-:W1:Y:S01]  /*3220*/  S2UR UR7, SR_CgaCtaId ;  /* 0x00000000000779c3 */ /* 0x000e620000008800 */
[----:B------:R-:W-:Y:S01]  /*3230*/  UMOV UR4, 0x40 ;  /* 0x0000004000047882 */ /* 0x000fe20000000000 */
[----:B------:R-:W-:Y:S01]  /*3240*/  NOP ;  /* 0x0000000000007918 */ /* 0x000fe20000000000 */
[----:B------:R-:W-:Y:S01]  /*3250*/  UMOV UR6, 0x400 ;  /* 0x0000040000067882 */ /* 0x000fe20000000000 */
[----:B-1----:R-:W-:Y:S02]  /*3260*/  ULEA UR5, UR7, UR4, 0x18 ;  /* 0x0000000407057291 */ /* 0x002fe4000f8ec0ff */
[----:B------:R-:W-:-:S07]  /*3270*/  ULEA UR6, UR7, UR6, 0x18 ;  /* 0x0000000607067291 */ /* 0x000fce000f8ec0ff */
[----:B------:R-:W1:Y:S02]  /*3280*/  LDS.U8 R3, [UR5+0x1c] ;  /* 0x00001c05ff037984 */ /* 0x000e640008000000 */
[----:B-1----:R-:W-:-:S13]  /*3290*/  ISETP.NE.AND P0, PT, R3, RZ, PT ;  /* 0x000000ff0300720c */ /* 0x002fda0003f05270 */
[----:B------:R-:W-:Y:S05]  /*32a0*/  @P0 BRA `(.L_x_57) ;  /* 0x0000000400080947 */ /* 0x000fea0003800000 */
[----:B------:R-:W-:Y:S02]  /*32b0*/  UISETP.NE.U32.AND UP1, UPT, UR47, 0x1, UPT ;  /* 0x000000012f00788c */ /* 0x000fe4000bf25070 */
[----:B------:R-:W-:-:S07]  /*32c0*/  UIADD3 UR7, UPT, UPT, UR5, 0x8, URZ ;  /* 0x0000000805077890 */ /* 0x000fce000fffe0ff */
[----:B------:R-:W-:Y:S05]  /*32d0*/  BRA.U !UP1, `(.L_x_58) ;  /* 0x00000001099c7547 */ /* 0x000fea000b800000 */
[----:B------:R-:W-:Y:S01]  /*32e0*/  ELECT P0, URZ, PT ;  /* 0x0000000000ff782f */ /* 0x000fe20003800000 */
[----:B------:R-:W-:-:S12]  /*32f0*/  BSSY B0, `(.L_x_58) ;  /* 0x0000025000007945 */ /* 0x000fd80003800000 */
[----:B------:R-:W-:Y:S05]  /*3300*/  @!P0 BRA `(.L_x_59) ;  /* 0x00000000008c8947 */ /* 0x000fea0003800000 */
[----:B------:R-:W-:-:S05]  /*3310*/  UMOV UR4, 0x10 ;  /* 0x0000001000047882 */ /* 0x000fca0000000000 */
[----:B------:R-:W-:Y:S04]  /*3320*/  DEPBAR.LE SB1, 0x36 ;  /* 0x00009d800000791a */ /* 0x000fe80000000000 */
[----:B------:R-:W1:Y:S02]  /*3330*/  UTCATOMSWS.2CTA.FIND_AND_SET.ALIGN UP0, UR4, UR4 ;  /* 0x00000004000475e3 */ /* 0x000e640008200800 */
[----:B-1----:R-:W-:Y:S01]  /*3340*/  MOV R10, UR4 ;  /* 0x00000004000a7c02 */ /* 0x002fe20008000f00 */
[----:B------:R-:W-:Y:S06]  /*3350*/  BRA.U UP0, `(.L_x_60) ;  /* 0x0000000100187547 */ /* 0x000fec000b800000 */
.L_x_61:
[----:B------:R-:W-:Y:S05]  /*3360*/  NANOSLEEP 0x64 ;  /* 0x000000640000795d */ /* 0x000fea0003800000 */
[----:B------:R-:W-:-:S05]  /*3370*/  UMOV UR4, 0x10 ;  /* 0x0000001000047882 */ /* 0x000fca0000000000 */
[----:B------:R-:W-:Y:S04]  /*3380*/  DEPBAR.LE SB1, 0x36 ;  /* 0x00009d800000791a */ /* 0x000fe80000000000 */
[----:B------:R-:W1:Y:S02]  /*3390*/  UTCATOMSWS.2CTA.FIND_AND_SET.ALIGN UP0, UR4, UR4 ;  /* 0x00000004000475e3 */ /* 0x000e640008200800 */
[----:B-1----:R-:W-:Y:S01]  /*33a0*/  MOV R10, UR4 ;  /* 0x00000004000a7c02 */ /* 0x002fe20008000f00 */
[----:B------:R-:W-:Y:S05]  /*33b0*/  BRA.U !UP0, `(.L_x_61) ;  /* 0xfffffffd08e87547 */ /* 0x000fea000b83ffff */
.L_x_60:
[----:B------:R-:W1:Y:S01]  /*33c0*/  LDS R6, [UR5+0x10] ;  /* 0x00001005ff067984 */ /* 0x000e620008000800 */
[----:B------:R-:W-:Y:S01]  /*33d0*/  IMAD.U32 R3, RZ, RZ, UR6 ;  /* 0x00000006ff037e24 */ /* 0x000fe2000f8e00ff */
[----:B------:R-:W-:-:S03]  /*33e0*/  MOV R4, UR46 ;  /* 0x0000002e00047c02 */ /* 0x000fc60008000f00 */
[----:B------:R-:W-:Y:S01]  /*33f0*/  VIADD R3, R3, 0x150 ;  /* 0x0000015003037836 */ /* 0x000fe20000000000 */
[----:B-1----:R-:W-:-:S04]  /*3400*/  SHF.L.U32 R6, R6, 0x1f, RZ ;  /* 0x0000001f06067819 */ /* 0x002fc800000006ff */
[----:B------:R-:W1:Y:S02]  /*3410*/  SYNCS.PHASECHK.TRANS64.TRYWAIT P0, [UR5+0x8], R6 ;  /* 0x00000806ff0075a7 */ /* 0x000e640008001105 */
[----:B-1----:R-:W-:Y:S05]  /*3420*/  @P0 BRA `(.L_x_62) ;  /* 0x0000000000080947 */ /* 0x002fea0003800000 */
[----:B------:R-:W1:Y:S02]  /*3430*/  SYNCS.PHASECHK.TRANS64.TRYWAIT P0, [UR5+0x8], R6 ;  /* 0x00000806ff0075a7 */ /* 0x000e640008001105 */
[----:B-1----:R-:W-:Y:S05]  /*3440*/  @!P0 BRA `(.L_x_63) ;  /* 0x0000006c00b88947 */ /* 0x002fea0003800000 */
.L_x_62:
[----:B------:R-:W-:Y:S01]  /*3450*/  PRMT R4, R4, 0x654, R3 ;  /* 0x0000065404047816 */ /* 0x000fe20000000003 */
[----:B------:R-:W-:Y:S01]  /*3460*/  HFMA2 R3, -RZ, RZ, 0, 5.9604644775390625e-08 ;  /* 0x00000001ff037431 */ /* 0x000fe200000001ff */
[----:B------:R-:W-:Y:S01]  /*3470*/  UPRMT UR4, UR46, 0x654, UR7 ;  /* 0x000006542e047896 */ /* 0x000fe20008000007 */
[----:B------:R-:W-:Y:S02]  /*3480*/  IMAD.MOV.U32 R7, RZ, RZ, 0xffff ;  /* 0x0000ffffff077424 */ /* 0x000fe400078e00ff */
[----:B-1----:R-:W-:Y:S02]  /*3490*/  IMAD.MOV.U32 R6, RZ, RZ, 0x4 ;  /* 0x00000004ff067424 */ /* 0x002fe400078e00ff */
[----:B------:R-:W-:Y:S01]  /*34a0*/  IMAD.SHL.U32 R9, R10, 0x20, RZ ;  /* 0x000000200a097824 */ /* 0x000fe200078e00ff */
[----:B------:R-:W-:Y:S02]  /*34b0*/  MOV R5, UR4 ;  /* 0x0000000400057c02 */ /* 0x000fe40008000f00 */
[-C--:B------:R-:W-:Y:S01]  /*34c0*/  SHF.L.U32 R8, R7, R10.reuse, RZ ;  /* 0x0000000a07087219 */ /* 0x080fe200000006ff */
[----:B------:R1:W-:Y:S01]  /*34d0*/  SYNCS.ARRIVE.TRANS64.RED RZ, [UR4], R6 ;  /* 0x00000006ffff79a7 */ /* 0x0003e20008000404 */
[----:B------:R-:W-:Y:S01]  /*34e0*/  SHF.L.U32 R7, R3, R10, RZ ;  /* 0x0000000a03077219 */ /* 0x000fe200000006ff */
[----:B------:R1:W-:Y:S04]  /*34f0*/  STS [UR6+0x150], R9 ;  /* 0x00015009ff007988 */ /* 0x0003e80008000806 */
[----:B------:R1:W-:Y:S04]  /*3500*/  STAS [R4.64], R10 ;  /* 0x0000000a04007dbd */ /* 0x0003e8000c0008ff */
[----:B------:R1:W-:Y:S04]  /*3510*/  ATOMS.OR RZ, [UR5+0x14], R8 ;  /* 0x00001408ffff798c */ /* 0x0003e8000b000005 */
[----:B------:R1:W-:Y:S04]  /*3520*/  ATOMS.OR RZ, [UR5+0x18], R7 ;  /* 0x00001807ffff798c */ /* 0x0003e8000b000005 */
[----:B------:R1:W-:Y:S02]  /*3530*/  ATOMS.XOR RZ, [UR5+0x10], R3 ;  /* 0x00001003ffff798c */ /* 0x0003e4000b800005 */
.L_x_59:
[----:B------:R-:W-:Y:S05]  /*3540*/  BSYNC B0 ;  /* 0x0000000000007941 */ /* 0x000fea0003800000 */
.L_x_58:
[----:B------:R-:W-:Y:S05]  /*3550*/  BRA.U UP1, `(.L_x_64) ;  /* 0x00000001016c7547 */ /* 0x000fea000b800000 */
[----:B------:R-:W-:-:S03]  /*3560*/  UMOV UR4, 0xffffffff ;  /* 0xffffffff00047882 */ /* 0x000fc60000000000 */
[----:B------:R-:W-:Y:S05]  /*3570*/  BRA.DIV UR4, `(.L_x_65) ;  /* 0x0000006e04847947 */ /* 0x000fea000b800000 */
[----:B------:R-:W-:-:S13]  /*3580*/  ELECT P0, URZ, PT ;  /* 0x0000000000ff782f */ /* 0x000fda0003800000 */
.L_x_169:
[----:B------:R-:W-:Y:S05]  /*3590*/  @!P0 BRA `(.L_x_64) ;  /* 0x00000000005c8947 */ /* 0x000fea0003800000 */
[----:B-1----:R-:W1:Y:S02]  /*35a0*/  LDS R4, [UR5+0x10] ;  /* 0x00001005ff047984 */ /* 0x002e640008000800 */
[----:B-1----:R-:W-:-:S04]  /*35b0*/  SHF.L.U32 R4, R4, 0x1f, RZ ;  /* 0x0000001f04047819 */ /* 0x002fc800000006ff */
[----:B------:R-:W1:Y:S02]  /*35c0*/  SYNCS.PHASECHK.TRANS64.TRYWAIT P0, [UR5+0x8], R4 ;  /* 0x00000804ff0075a7 */ /* 0x000e640008001105 */
[----:B-1----:R-:W-:Y:S05]  /*35d0*/  @P0 BRA `(.L_x_66) ;  /* 0x0000000000080947 */ /* 0x002fea0003800000 */
[----:B------:R-:W1:Y:S02]  /*35e0*/  SYNCS.PHASECHK.TRANS64.TRYWAIT P0, [UR5+0x8], R4 ;  /* 0x00000804ff0075a7 */ /* 0x000e640008001105 */
[----:B-1----:R-:W-:Y:S05]  /*35f0*/  @!P0 BRA `(.L_x_67) ;  /* 0x0000006c00888947 */ /* 0x002fea0003800000 */
.L_x_66:
[----:B------:R-:W2:Y:S01]  /*3600*/  LDS R6, [UR6+0x150] ;  /* 0x00015006ff067984 */ /* 0x000ea20008000800 */
[----:B-1----:R-:W-:Y:S02]  /*3610*/  HFMA2 R3, -RZ, RZ, 0, 5.9604644775390625e-08 ;  /* 0x00000001ff037431 */ /* 0x002fe400000001ff */
[----:B------:R-:W-:Y:S01]  /*3620*/  IMAD.MOV.U32 R4, RZ, RZ, 0xffff ;  /* 0x0000ffffff047424 */ /* 0x000fe200078e00ff */
[----:B------:R-:W-:Y:S01]  /*3630*/  UPRMT UR4, UR46, 0x654, UR7 ;  /* 0x000006542e047896 */ /* 0x000fe20008000007 */
[----:B--2---:R-:W-:-:S03]  /*3640*/  IMAD.SHL.U32 R5, R6, 0x20, RZ ;  /* 0x0000002006057824 */ /* 0x004fc600078e00ff */
[-C--:B------:R-:W-:Y:S02]  /*3650*/  SHF.L.U32 R4, R4, R6.reuse, RZ ;  /* 0x0000000604047219 */ /* 0x080fe400000006ff */
[----:B------:R-:W-:Y:S01]  /*3660*/  SHF.L.U32 R6, R3, R6, RZ ;  /* 0x0000000603067219 */ /* 0x000fe200000006ff */
[----:B------:R2:W-:Y:S04]  /*3670*/  STS [UR6+0x150], R5 ;  /* 0x00015005ff007988 */ /* 0x0005e80008000806 */
[----:B------:R2:W-:Y:S04]  /*3680*/  ATOMS.OR RZ, [UR5+0x14], R4 ;  /* 0x00001404ffff798c */ /* 0x0005e8000b000005 */
[----:B------:R2:W-:Y:S01]  /*3690*/  ATOMS.OR RZ, [UR5+0x18], R6 ;  /* 0x00001806ffff798c */ /* 0x0005e2000b000005 */
[----:B------:R-:W-:Y:S03]  /*36a0*/  SYNCS.ARRIVE.TRANS64.RED.A1T0 RZ, [UR4], RZ ;  /* 0x000000ffffff79a7 */ /* 0x000fe60008100404 */
[----:B------:R2:W-:Y:S01]  /*36b0*/  ATOMS.XOR RZ, [UR5+0x10], R3 ;  /* 0x00001003ffff798c */ /* 0x0005e2000b800005 */
[----:B------:R-:W-:Y:S05]  /*36c0*/  BRA `(.L_x_64) ;  /* 0x0000000000107947 */ /* 0x000fea0003800000 */
.L_x_57:
[----:B------:R-:W-:Y:S02]  /*36d0*/  MOV R3, 0xffffffff ;  /* 0xffffffff00037802 */ /* 0x000fe40000000f00 */
[----:B------:R-:W-:-:S03]  /*36e0*/  MOV R4, 0x3710 ;  /* 0x0000371000047802 */ /* 0x000fc60000000f00 */
[----:B------:R1:W-:Y:S04]  /*36f0*/  STS [UR6+0x150], R3 ;  /* 0x00015003ff007988 */ /* 0x0003e80008000806 */
[----:B-1---5:R-:W-:Y:S05]  /*3700*/  CALL.REL.NOINC `($__internal_1_$__cuda_sm10x_tcgen05_guardrail_trap_phase_invalid_during_alloc) ;  /* 0x00000074005c7944 */ /* 0x022fea0003c00000 */
.L_x_64:
[----:B------:R-:W-:Y:S05]  /*3710*/  WARPSYNC.ALL ;  /* 0x0000000000007948 */ /* 0x000fea0003800000 */
[----:B------:R-:W3:Y:S01]  /*3720*/  S2UR UR4, SR_CgaCtaId ;  /* 0x00000000000479c3 */ /* 0x000ee20000008800 */
[----:B------:R-:W-:Y:S01]  /*3730*/  UMOV UR26, 0x400 ;  /* 0x00000400001a7882 */ /* 0x000fe20000000000 */
[----:B------:R-:W-:-:S06]  /*3740*/  NOP ;  /* 0x0000000000007918 */ /* 0x000fcc0000000000 */
[----:B------:R-:W-:Y:S06]  /*3750*/  BAR.ARV 0x6, 0xa0 ;  /* 0x0182800000007b1d */ /* 0x000fec0000002000 */
[----:B------:R-:W4:Y:S01]  /*3760*/  LDCU UR6, c[0x0][0x38c] ;  /* 0x00007180ff0677ac */ /* 0x000f220008000800 */
[----:B------:R-:W-:Y:S01]  /*3770*/  LOP3.LUT R0, R0, 0xffff, RZ, 0xc0, !PT ;  /* 0x0000ffff00007812 */ /* 0x000fe200078ec0ff */
[----:B-1----:R-:W-:Y:S01]  /*3780*/  IMAD.MOV.U32 R9, RZ, RZ, 0x1 ;  /* 0x00000001ff097424 */ /* 0x002fe200078e00ff */
[----:B------:R-:W-:Y:S01]  /*3790*/  LOP3.LUT R2, R2, 0xffff, RZ, 0xc0, !PT ;  /* 0x0000ffff02027812 */ /* 0x000fe200078ec0ff */
[----:B------:R-:W-:Y:S01]  /*37a0*/  IMAD.MOV.U32 R8, RZ, RZ, RZ ;  /* 0x000000ffff087224 */ /* 0x000fe200078e00ff */
[----:B------:R-:W-:Y:S01]  /*37b0*/  R2UR UR42, R0 ;  /* 0x00000000002a72ca */ /* 0x000fe200000e0000 */
[----:B------:R-:W-:Y:S01]  /*37c0*/  UMOV UR32, URZ ;  /* 0x000000ff00207c82 */ /* 0x000fe20008000000 */
[----:B------:R-:W-:Y:S01]  /*37d0*/  R2UR UR28, R2 ;  /* 0x00000000021c72ca */ /* 0x000fe200000e0000 */
[----:B------:R-:W-:Y:S01]  /*37e0*/  UMOV UR23, URZ ;  /* 0x000000ff00177c82 */ /* 0x000fe20008000000 */
[----:B------:R-:W-:Y:S01]  /*37f0*/  UMOV UR22, URZ ;  /* 0x000000ff00167c82 */ /* 0x000fe20008000000 */
[----:B---3--:R-:W-:-:S02]  /*3800*/  ULEA UR26, UR4, UR26, 0x18 ;  /* 0x0000001a041a7291 */ /* 0x008fc4000f8ec0ff */
[----:B------:R-:W-:Y:S02]  /*3810*/  UISETP.NE.AND UP3, UPT, UR47, URZ, UPT ;  /* 0x000000ff2f00728c */ /* 0x000fe4000bf65270 */
[----:B------:R-:W-:Y:S02]  /*3820*/  UIADD3 UR5, UPT, UPT, UR26, 0x8400, URZ ;  /* 0x000084001a057890 */ /* 0x000fe4000fffe0ff */
[----:B------:R-:W-:Y:S02]  /*3830*/  UIADD3 UR4, UPT, UPT, UR26, 0x12400, URZ ;  /* 0x000124001a047890 */ /* 0x000fe4000fffe0ff */
[----:B----4-:R-:W-:Y:S01]  /*3840*/  UIADD3 UR6, UPT, UPT, UR6, 0x3f, URZ ;  /* 0x0000003f06067890 */ /* 0x010fe2000fffe0ff */
[----:B--2---:R-:W1:Y:S01]  /*3850*/  LDS R3, [UR26+0x150] ;  /* 0x0001501aff037984 */ /* 0x004e620008000800 */
[----:B------:R-:W-:Y:S02]  /*3860*/  USHF.R.U32.HI UR5, URZ, 0x4, UR5 ;  /* 0x00000004ff057899 */ /* 0x000fe40008011605 */
[----:B------:R-:W-:-:S02]  /*3870*/  USHF.R.S32.HI UR33, URZ, 0x1f, UR6 ;  /* 0x0000001fff217899 */ /* 0x000fc40008011406 */
[----:B------:R-:W-:Y:S02]  /*3880*/  USHF.R.U32.HI UR4, URZ, 0x4, UR4 ;  /* 0x00000004ff047899 */ /* 0x000fe40008011604 */
[----:B------:R-:W-:Y:S02]  /*3890*/  ULEA.HI UR33, UR33, UR6, URZ, 0x6 ;  /* 0x0000000621217291 */ /* 0x000fe4000f8f30ff */
[----:B------:R-:W-:Y:S02]  /*38a0*/  ULOP3.LUT UR5, UR5, 0x3fff, URZ, 0xc0, !UPT ;  /* 0x00003fff05057892 */ /* 0x000fe4000f8ec0ff */
[----:B------:R-:W-:Y:S02]  /*38b0*/  USHF.R.S32.HI UR33, URZ, 0x6, UR33 ;  /* 0x00000006ff217899 */ /* 0x000fe40008011421 */
[----:B------:R-:W-:Y:S02]  /*38c0*/  ULOP3.LUT UR30, UR4, 0x3fff, URZ, 0xc0, !UPT ;  /* 0x00003fff041e7892 */ /* 0x000fe4000f8ec0ff */
[----:B------:R-:W-:Y:S01]  /*38d0*/  UISETP.LT.AND UP0, UPT, UR33, 0x1, UPT ;  /* 0x000000012100788c */ /* 0x000fe2000bf01270 */
[----:B------:R-:W-:Y:S01]  /*38e0*/  UMOV UR40, 0x0 ;  /* 0x0000000000287882 */ /* 0x000fe20000000000 */
[----:B------:R-:W-:Y:S01]  /*38f0*/  UMOV UR41, 0x8400490 ;  /* 0x0840049000297882 */ /* 0x000fe20000000000 */
[----:B------:R-:W-:-:S02]  /*3900*/  ULOP3.LUT UR29, UR5, 0x10000, URZ, 0xfc, !UPT ;  /* 0x00010000051d7892 */ /* 0x000fc4000f8efcff */
[----:B------:R-:W-:Y:S02]  /*3910*/  ULOP3.LUT UR30, UR30, 0x10000, URZ, 0xfc, !UPT ;  /* 0x000100001e1e7892 */ /* 0x000fe4000f8efcff */
[----:B------:R-:W-:Y:S01]  /*3920*/  USEL UR43, UR33, 0x1, !UP0 ;  /* 0x00000001212b7887 */ /* 0x000fe2000c000000 */
[----:B------:R-:W-:Y:S01]  /*3930*/  UMOV UR38, 0x0 ;  /* 0x0000000000267882 */ /* 0x000fe20000000000 */
[----:B------:R-:W-:Y:S01]  /*3940*/  UMOV UR39, 0x8400490 ;  /* 0x0840049000277882 */ /* 0x000fe20000000000 */
[----:B------:R-:W-:Y:S01]  /*3950*/  UMOV UR36, 0x0 ;  /* 0x0000000000247882 */ /* 0x000fe20000000000 */
[----:B------:R-:W-:Y:S01]  /*3960*/  UMOV UR37, 0x8400490 ;  /* 0x0840049000257882 */ /* 0x000fe20000000000 */
[----:B------:R-:W-:Y:S01]  /*3970*/  UMOV UR34, 0x0 ;  /* 0x0000000000227882 */ /* 0x000fe20000000000 */
[----:B------:R-:W-:Y:S01]  /*3980*/  UMOV UR35, 0x8400490 ;  /* 0x0840049000237882 */ /* 0x000fe20000000000 */
[----:B-1----:R-:W-:Y:S02]  /*3990*/  R2UR UR44, R3 ;  /* 0x00000000032c72ca */ /* 0x002fe400000e0000 */
[----:B------:R-:W-:-:S13]  /*39a0*/  CS2R R2, SRZ ;  /* 0x0000000000027805 */ /* 0x000fda000001ff00 */
.L_x_75:
[C---:B------:R-:W-:Y:S02]  /*39b0*/  LEA R0, R8.reuse, UR26, 0x3 ;  /* 0x0000001a08007c11 */ /* 0x040fe4000f8e18ff */
[----:B------:R-:W-:Y:S02]  /*39c0*/  SHF.L.U32 R5, R3, 0x1f, RZ ;  /* 0x0000001f03057819 */ /* 0x000fe400000006ff */
[----:B------:R-:W-:Y:S02]  /*39d0*/  LEA R4, R8, UR26, 0x4 ;  /* 0x0000001a08047c11 */ /* 0x000fe4000f8e20ff */
[----:B------:R-:W1:Y:S02]  /*39e0*/  SYNCS.PHASECHK.TRANS64.TRYWAIT P0, [R0+URZ+0xa0], R5 ;  /* 0x0000a005000075a7 */ /* 0x000e6400080011ff */
[----:B-1-3--:R-:W-:Y:S05]  /*39f0*/  @!P0 BRA `(.L_x_68) ;  /* 0x0000006800a08947 */ /* 0x00afea0003800000 */
.L_x_170:
[----:B-1----:R-:W1:Y:S01]  /*3a00*/  LDS.128 R4, [R4+0x130] ;  /* 0x0001300004047984 */ /* 0x002e620000000c00 */
[----:B------:R-:W-:Y:S02]  /*3a10*/  VIADD R0, R0, 0xb0 ;  /* 0x000000b000007836 */ /* 0x000fe40000000000 */
[----:B------:R-:W-:Y:S01]  /*3a20*/  VIADD R8, R8, 0x1 ;  /* 0x0000000108087836 */ /* 0x000fe20000000000 */
[----:B------:R-:W-:Y:S01]  /*3a30*/  @!PT LDS RZ, [RZ] ;  /* 0x00000000fffff984 */ /* 0x000fe20000000800 */
[----:B------:R-:W-:Y:S01]  /*3a40*/  @!PT LDS RZ, [RZ] ;  /* 0x00000000fffff984 */ /* 0x000fe20000000800 */
[----:B------:R-:W-:Y:S01]  /*3a50*/  @!PT LDS RZ, [RZ] ;  /* 0x00000000fffff984 */ /* 0x000fe20000000800 */
[----:B------:R-:W-:Y:S01]  /*3a60*/  @!PT LDS RZ, [RZ] ;  /* 0x00000000fffff984 */ /* 0x000fe20000000800 */
[----:B------:R2:W-:Y:S06]  /*3a70*/  MEMBAR.ALL.CTA ;  /* 0x0000000000007992 */ /* 0x0005ec0000008000 */
[----:B--2---:R-:W2:Y:S01]  /*3a80*/  FENCE.VIEW.ASYNC.S ;  /* 0x00000000000073c6 */ /* 0x004ea20000000000 */
[----:B------:R-:W-:-:S04]  /*3a90*/  PRMT R0, RZ, 0x654, R0 ;  /* 0x00000654ff007816 */ /* 0x000fc80000000000 */
[----:B--2---:R2:W-:Y:S01]  /*3aa0*/  SYNCS.ARRIVE.TRANS64.RED.A1T0 RZ, [R0+URZ], RZ ;  /* 0x000000ff00ff79a7 */ /* 0x0045e200081004ff */
[----:B-1----:R-:W-:Y:S01]  /*3ab0*/  LOP3.LUT P1, RZ, R6, 0x1, RZ, 0xc0, !PT ;  /* 0x0000000106ff7812 */ /* 0x002fe2000782c0ff */
[----:B--2---:R-:W-:-:S12]  /*3ac0*/  BRA.U UP3, `(.L_x_69) ;  /* 0x0000000503087547 */ /* 0x004fd8000b800000 */
[----:B------:R-:W1:Y:S01]  /*3ad0*/  LDCU UR4, c[0x0][0x38c] ;  /* 0x00007180ff0477ac */ /* 0x000e620008000800 */
[----:B------:R-:W-:Y:S02]  /*3ae0*/  PLOP3.LUT P2, PT, PT, PT, PT, 0x80, 0x8 ;  /* 0x000000000008781c */ /* 0x000fe40003f4f070 */
[----:B------:R-:W-:Y:S01]  /*3af0*/  SHF.L.U32 R5, R9, 0x1f, RZ ;  /* 0x0000001f09057819 */ /* 0x000fe200000006ff */
[----:B------:R-:W-:Y:S02]  /*3b00*/  ULEA UR31, UR32, UR26, 0x3 ;  /* 0x0000001a201f7291 */ /* 0x000fe4000f8e18ff */
[----:B------:R-:W-:Y:S02]  /*3b10*/  ULEA UR11, UR32, UR44, 0x7 ;  /* 0x0000002c200b7291 */ /* 0x000fe4000f8e38ff */
[----:B-1----:R-:W-:-:S06]  /*3b20*/  UISETP.GE.AND UP0, UPT, UR4, 0x1, UPT ;  /* 0x000000010400788c */ /* 0x002fcc000bf06270 */
[----:B------:R-:W-:-:S05]  /*3b30*/  PLOP3.LUT P0, PT, PT, PT, UP0, 0x80, 0x8 ;  /* 0x000000000008781c */ /* 0x000fca0003f0f008 */
[----:B------:R-:W-:-:S08]  /*3b40*/  @UP0 ULEA UR4, UR23, UR26, 0x3 ;  /* 0x0000001a17040291 */ /* 0x000fd0000f8e18ff */
[----:B------:R-:W-:-:S04]  /*3b50*/  @P0 SHF.L.U32 R0, R2, 0x1f, RZ ;  /* 0x0000001f02000819 */ /* 0x000fc800000006ff */
[----:B------:R1:W2:Y:S01]  /*3b60*/  @P0 SYNCS.PHASECHK.TRANS64.TRYWAIT P2, [UR4], R0 ;  /* 0x00000000ff0005a7 */ /* 0x0002a20008041104 */
[----:B------:R-:W3:Y:S02]  /*3b70*/  SYNCS.PHASECHK.TRANS64.TRYWAIT P0, [UR31+0xe0], R5 ;  /* 0x0000e005ff0075a7 */ /* 0x000ee4000800111f */
[----:B-123--:R-:W-:Y:S05]  /*3b80*/  @!P0 BRA `(.L_x_70) ;  /* 0x0000006800508947 */ /* 0x00efea0003800000 */
.L_x_172:
[----:B------:R-:W-:Y:S01]  /*3b90*/  UMOV UR27, UR22 ;  /* 0x00000016001b7c82 */ /* 0x000fe20008000000 */
[----:B------:R-:W-:Y:S05]  /*3ba0*/  BRA.U !UP0, `(.L_x_71) ;  /* 0x0000000108c07547 */ /* 0x000fea000b800000 */
[----:B------:R-:W-:Y:S02]  /*3bb0*/  UIADD3 UR27, UPT, UPT, UR43, UR22, URZ ;  /* 0x000000162b1b7290 */ /* 0x000fe4000fffe0ff */
[----:B------:R-:W-:Y:S01]  /*3bc0*/  UPLOP3.LUT UP2, UPT, UPT, UPT, UPT, 0x40, 0x4 ;  /* 0x000000000004789c */ /* 0x000fe20003f4e870 */
[----:B------:R-:W-:Y:S01]  /*3bd0*/  UMOV UR24, UR33 ;  /* 0x0000002100187c82 */ /* 0x000fe20008000000 */
[----:B------:R-:W-:-:S09]  /*3be0*/  UMOV UR10, UR23 ;  /* 0x00000017000a7c82 */ /* 0x000fd20008000000 */
.L_x_74:
[----:B--2---:R-:W-:Y:S01]  /*3bf0*/  ULEA UR5, UR10, UR26, 0x3 ;  /* 0x0000001a0a057291 */ /* 0x004fe2000f8e18ff */
[----:B---3--:R-:W-:Y:S11]  /*3c00*/  @P2 BRA `(.L_x_72) ;  /* 0x00000000000c2947 */ /* 0x008ff60003800000 */
[----:B-1----:R-:W-:Y:S04]  /*3c10*/  SHF.L.U32 R5, R2, 0x1f, RZ ;  /* 0x0000001f02057819 */ /* 0x002fe800000006ff */
[----:B------:R-:W1:Y:S02]  /*3c20*/  SYNCS.PHASECHK.TRANS64.TRYWAIT P0, [UR5], R5 ;  /* 0x00000005ff0075a7 */ /* 0x000e640008001105 */
[----:B-1----:R-:W-:Y:S05]  /*3c30*/  @!P0 BRA `(.L_x_73) ;  /* 0x00000068003c8947 */ /* 0x002fea0003800000 */
.L_x_72:
[----:B------:R-:W-:Y:S01]  /*3c40*/  UISETP.NE.AND UP0, UPT, UR24, 0x1, UPT ;  /* 0x000000011800788c */ /* 0x000fe2000bf05270 */
[----:B------:R-:W-:Y:S01]  /*3c50*/  PLOP3.LUT P2, PT, PT, PT, PT, 0x80, 0x8 ;  /* 0x000000000008781c */ /* 0x000fe20003f4f070 */
[----:B------:R-:W-:Y:S02]  /*3c60*/  UIADD3 UR4, UPT, UPT, UR10, 0x1, URZ ;  /* 0x000000010a047890 */ /* 0x000fe4000fffe0ff */
[----:B------:R-:W-:Y:S02]  /*3c70*/  UIADD3 UR25, UPT, UPT, UR5, 0x28, URZ ;  /* 0x0000002805197890 */ /* 0x000fe4000fffe0ff */
[----:B------:R-:W-:Y:S01]  /*3c80*/  UISETP.NE.AND UP1, UPT, UR4, 0x5, UPT ;  /* 0x000000050400788c */ /* 0x000fe2000bf25270 */
[----:B------:R-:W-:Y:S01]  /*3c90*/  PLOP3.LUT P0, PT, PT, PT, UP0, 0x80, 0x8 ;  /* 0x000000000008781c */ /* 0x000fe20003f0f008 */
[----:B------:R-:W-:Y:S02]  /*3ca0*/  UIADD3 UR22, UPT, UPT, UR22, 0x1, URZ ;  /* 0x0000000116167890 */ /* 0x000fe4000fffe0ff */
[----:B------:R-:W-:Y:S02]  /*3cb0*/  USEL UR6, URZ, 0x1, UP1 ;  /* 0x00000001ff067887 */ /* 0x000fe40008800000 */
[----:B------:R-:W-:Y:S02]  /*3cc0*/  USEL UR23, UR4, URZ, UP1 ;  /* 0x000000ff04177287 */ /* 0x000fe40008800000 */
[----:B------:R-:W-:Y:S02]  /*3cd0*/  UIADD3 UR24, UPT, UPT, UR24, -0x1, URZ ;  /* 0xffffffff18187890 */ /* 0x000fe4000fffe0ff */
[----:B------:R-:W-:Y:S01]  /*3ce0*/  @UP0 ULEA UR4, UR23, UR26, 0x3 ;  /* 0x0000001a17040291 */ /* 0x000fe2000f8e18ff */
[----:B------:R-:W-:Y:S01]  /*3cf0*/  LOP3.LUT R2, R2, UR6, RZ, 0x3c, !PT ;  /* 0x0000000602027c12 */ /* 0x000fe2000f8e3cff */
[----:B------:R-:W-:Y:S02]  /*3d00*/  ULEA UR6, UR10, UR30, 0xa ;  /* 0x0000001e0a067291 */ /* 0x000fe4000f8e50ff */
[----:B------:R-:W-:Y:S01]  /*3d10*/  UISETP.NE.AND UP0, UPT, UR22, UR27, UPT ;  /* 0x0000001b1600728c */ /* 0x000fe2000bf05270 */
[----:B-1----:R-:W-:Y:S01]  /*3d20*/  @P0 SHF.L.U32 R0, R2, 0x1f, RZ ;  /* 0x0000001f02000819 */ /* 0x002fe200000006ff */
[----:B------:R-:W-:Y:S02]  /*3d30*/  UIADD3 UR20, UPT, UPT, UR6, 0x2, URZ ;  /* 0x0000000206147890 */ /* 0x000fe4000fffe0ff */
[----:B------:R-:W-:Y:S01]  /*3d40*/  UIADD3 UR16, UPT, UPT, UR6, 0x4, URZ ;  /* 0x0000000406107890 */ /* 0x000fe2000fffe0ff */
[----:B------:R2:W3:Y:S01]  /*3d50*/  @P0 SYNCS.PHASECHK.TRANS64.TRYWAIT P2, [UR4], R0 ;  /* 0x00000000ff0005a7 */ /* 0x0004e20008041104 */
[----:B------:R-:W-:Y:S02]  /*3d60*/  ULEA UR4, UR10, UR29, 0x9 ;  /* 0x0000001d0a047291 */ /* 0x000fe4000f8e48ff */
[----:B------:R-:W-:Y:S02]  /*3d70*/  UIADD3 UR12, UPT, UPT, UR6, 0x6, URZ ;  /* 0x00000006060c7890 */ /* 0x000fe4000fffe0ff */
[----:B------:R-:W-:Y:S02]  /*3d80*/  UIADD3 UR18, UPT, UPT, UR4, 0x2, URZ ;  /* 0x0000000204127890 */ /* 0x000fe4000fffe0ff */
[----:B------:R-:W-:Y:S02]  /*3d90*/  UIADD3 UR14, UPT, UPT, UR4, 0x4, URZ ;  /* 0x00000004040e7890 */ /* 0x000fe4000fffe0ff */
[----:B------:R-:W-:Y:S01]  /*3da0*/  UIADD3 UR8, UPT, UPT, UR4, 0x6, URZ ;  /* 0x0000000604087890 */ /* 0x000fe2000fffe0ff */
[----:B------:R-:W-:Y:S01]  /*3db0*/  UMOV UR7, 0x40004040 ;  /* 0x4000404000077882 */ /* 0x000fe20000000000 */
[----:B------:R-:W-:Y:S01]  /*3dc0*/  UMOV UR5, 0x40004040 ;  /* 0x4000404000057882 */ /* 0x000fe20000000000 */
[----:B------:R-:W-:Y:S01]  /*3dd0*/  UMOV UR21, 0x40004040 ;  /* 0x4000404000157882 */ /* 0x000fe20000000000 */
[----:B------:R2:W-:Y:S01]  /*3de0*/  UTCHMMA.2CTA gdesc[UR4], gdesc[UR6], tmem[UR11], tmem[UR40], idesc[UR41], UP2 ;  /* 0x00ff2806040075ea */ /* 0x0005e2000920000b */
[----:B------:R-:W-:Y:S01]  /*3df0*/  UPLOP3.LUT UP2, UPT, UPT, UPT, UPT, 0x80, 0x8 ;  /* 0x000000000008789c */ /* 0x000fe20003f4f070 */
[----:B------:R-:W-:Y:S01]  /*3e00*/  UMOV UR19, 0x40004040 ;  /* 0x4000404000137882 */ /* 0x000fe20000000000 */
[----:B------:R-:W-:Y:S01]  /*3e10*/  UMOV UR17, 0x40004040 ;  /* 0x4000404000117882 */ /* 0x000fe20000000000 */
[----:B------:R2:W-:Y:S01]  /*3e20*/  UTCHMMA.2CTA gdesc[UR18], gdesc[UR20], tmem[UR11], tmem[UR38], idesc[UR39], UPT ;  /* 0x00ff2614120075ea */ /* 0x0005e2000ba0000b */
[----:B------:R-:W-:Y:S01]  /*3e30*/  UMOV UR15, 0x40004040 ;  /* 0x40004040000f7882 */ /* 0x000fe20000000000 */
[----:B------:R-:W-:Y:S01]  /*3e40*/  UMOV UR13, 0x40004040 ;  /* 0x40004040000d7882 */ /* 0x000fe20000000000 */
[----:B------:R-:W-:Y:S01]  /*3e50*/  UMOV UR9, 0x40004040 ;  /* 0x4000404000097882 */ /* 0x000fe20000000000 */
[----:B------:R2:W-:Y:S01]  /*3e60*/  UTCHMMA.2CTA gdesc[UR14], gdesc[UR16], tmem[UR11], tmem[UR36], idesc[UR37], UPT ;  /* 0x00ff24100e0075ea */ /* 0x0005e2000ba0000b */
[----:B------:R2:W-:Y:S01]  /*3e70*/  UTCHMMA.2CTA gdesc[UR8], gdesc[UR12], tmem[UR11], tmem[UR34], idesc[UR35], UPT ;  /* 0x00ff220c080075ea */ /* 0x0005e2000ba0000b */
[----:B------:R2:W-:Y:S01]  /*3e80*/  UTCBAR.2CTA.MULTICAST [UR25], URZ, UR28 ;  /* 0x000000ff190073e9 */ /* 0x0005e2000820081c */
[----:B------:R-:W-:Y:S01]  /*3e90*/  UMOV UR10, UR23 ;  /* 0x00000017000a7c82 */ /* 0x000fe20008000000 */
[----:B------:R-:W-:Y:S05]  /*3ea0*/  BRA.U UP0, `(.L_x_74) ;  /* 0xfffffffd00507547 */ /* 0x000fea000b83ffff */
.L_x_71:
[----:B--2---:R-:W-:Y:S01]  /*3eb0*/  UIADD3 UR4, UPT, UPT, UR31, 0xc0, URZ ;  /* 0x000000c01f047890 */ /* 0x004fe2000fffe0ff */
[----:B------:R-:W-:-:S08]  /*3ec0*/  UMOV UR22, UR27 ;  /* 0x0000001b00167c82 */ /* 0x000fd00008000000 */
[----:B------:R2:W-:Y:S01]  /*3ed0*/  UTCBAR.2CTA.MULTICAST [UR4], URZ, UR42 ;  /* 0x000000ff040073e9 */ /* 0x0005e2000820082a */
[----:B------:R-:W-:Y:S02]  /*3ee0*/  NOP ;  /* 0x0000000000007918 */ /* 0x000fe40000000000 */
.L_x_69:
[----:B--2---:R-:W-:Y:S01]  /*3ef0*/  UIADD3 UR4, UPT, UPT, UR32, 0x1, URZ ;  /* 0x0000000120047890 */ /* 0x004fe2000fffe0ff */
[----:B------:R-:W-:-:S03]  /*3f00*/  ISETP.NE.AND P0, PT, R8, 0x2, PT ;  /* 0x000000020800780c */ /* 0x000fc60003f05270 */
[----:B------:R-:W-:Y:S01]  /*3f10*/  UISETP.NE.AND UP0, UPT, UR4, 0x4, UPT ;  /* 0x000000040400788c */ /* 0x000fe2000bf05270 */
[----:B-1----:R-:W-:Y:S02]  /*3f20*/  SEL R0, RZ, 0x1, P0 ;  /* 0x00000001ff007807 */ /* 0x002fe40000000000 */
[----:B------:R-:W-:Y:S01]  /*3f30*/  SEL R8, R8, RZ, P0 ;  /* 0x000000ff08087207 */ /* 0x000fe20000000000 */
[----:B------:R-:W-:Y:S01]  /*3f40*/  USEL UR5, URZ, 0x1, UP0 ;  /* 0x00000001ff057887 */ /* 0x000fe20008000000 */
[----:B------:R-:W-:Y:S01]  /*3f50*/  LOP3.LUT R3, R3, R0, RZ, 0x3c, !PT ;  /* 0x0000000003037212 */ /* 0x000fe200078e3cff */
[----:B------:R-:W-:-:S04]  /*3f60*/  USEL UR32, UR4, URZ, UP0 ;  /* 0x000000ff04207287 */ /* 0x000fc80008000000 */
[----:B------:R-:W-:Y:S01]  /*3f70*/  LOP3.LUT R9, R9, UR5, RZ, 0x3c, !PT ;  /* 0x0000000509097c12 */ /* 0x000fe2000f8e3cff */
[----:B------:R-:W-:Y:S07]  /*3f80*/  @P1 BRA `(.L_x_75) ;  /* 0xfffffff800881947 */ /* 0x000fee000383ffff */
[----:B------:R-:W1:Y:S01]  /*3f90*/  S2UR UR8, SR_CgaCtaId ;  /* 0x00000000000879c3 */ /* 0x000e620000008800 */
[----:B------:R-:W-:Y:S01]  /*3fa0*/  ELECT P0, URZ, PT ;  /* 0x0000000000ff782f */ /* 0x000fe20003800000 */
[----:B------:R-:W-:Y:S01]  /*3fb0*/  HFMA2 R0, -RZ, RZ, 0, 5.9604644775390625e-08 ;  /* 0x00000001ff007431 */ /* 0x000fe200000001ff */
[----:B------:R-:W-:-:S05]  /*3fc0*/  UMOV UR4, 0x40 ;  /* 0x0000004000047882 */ /* 0x000fca0000000000 */
[----:B------:R-:W-:Y:S01]  /*3fd0*/  UVIRTCOUNT.DEALLOC.SMPOOL 0x80 ;  /* 0x000000800000784c */ /* 0x000fe20000000000 */
[----:B------:R-:W-:Y:S02]  /*3fe0*/  UISETP.NE.AND UP1, UPT, UR47, URZ, UPT ;  /* 0x000000ff2f00728c */ /* 0x000fe4000bf25270 */
[----:B-1----:R-:W-:-:S09]  /*3ff0*/  ULEA UR8, UR8, UR4, 0x18 ;  /* 0x0000000408087291 */ /* 0x002fd2000f8ec0ff */
[----:B------:R1:W-:Y:S01]  /*4000*/  @P0 STS.U8 [UR8+0x1c], R0 ;  /* 0x00001c00ff000988 */ /* 0x0003e20008000008 */
[----:B------:R-:W-:Y:S05]  /*4010*/  BRA.U UP1, `(.L_x_76) ;  /* 0x0000000101a07547 */ /* 0x000fea000b800000 */
[----:B------:R-:W-:Y:S01]  /*4020*/  UIADD3 UR7, UPT, UPT, UR26, 0xe0, URZ ;  /* 0x000000e01a077890 */ /* 0x000fe2000fffe0ff */
[----:B------:R-:W-:-:S03]  /*4030*/  SHF.L.U32 R3, R9, 0x1f, RZ ;  /* 0x0000001f09037819 */ /* 0x000fc600000006ff */
[----:B------:R-:W-:-:S09]  /*4040*/  ULEA UR4, UR32, UR7, 0x3 ;  /* 0x0000000720047291 */ /* 0x000fd2000f8e18ff */
[----:B------:R-:W2:Y:S02]  /*4050*/  SYNCS.PHASECHK.TRANS64.TRYWAIT P0, [UR4], R3 ;  /* 0x00000003ff0075a7 */ /* 0x000ea40008001104 */
[----:B--2---:R-:W-:Y:S05]  /*4060*/  @!P0 BRA `(.L_x_77) ;  /* 0x0000006400488947 */ /* 0x004fea0003800000 */
.L_x_175:
        /* <DEDUP_REMOVED lines=9> */
.L_x_177:
        /* <DEDUP_REMOVED lines=9> */
.L_x_179:
[----:B------:R-:W-:-:S04]  /*4190*/  UIADD3 UR4, UPT, UPT, UR4, 0x1, URZ ;  /* 0x0000000104047890 */ /* 0x000fc8000fffe0ff */
[----:B------:R-:W-:-:S04]  /*41a0*/  UISETP.NE.AND UP0, UPT, UR4, 0x4, UPT ;  /* 0x000000040400788c */ /* 0x000fc8000bf05270 */
[----:B------:R-:W-:Y:S02]  /*41b0*/  USEL UR5, URZ, 0x1, UP0 ;  /* 0x00000001ff057887 */ /* 0x000fe40008000000 */
[----:B------:R-:W-:-:S04]  /*41c0*/  USEL UR4, UR4, URZ, UP0 ;  /* 0x000000ff04047287 */ /* 0x000fc80008000000 */
[----:B------:R-:W-:Y:S01]  /*41d0*/  ULEA UR4, UR4, UR7, 0x3 ;  /* 0x0000000704047291 */ /* 0x000fe2000f8e18ff */
[----:B-1----:R-:W-:-:S04]  /*41e0*/  LOP3.LUT R3, R2, UR5, RZ, 0x3c, !PT ;  /* 0x0000000502037c12 */ /* 0x002fc8000f8e3cff */
[----:B------:R-:W-:Y:S01]  /*41f0*/  SHF.L.U32 R3, R3, 0x1f, RZ ;  /* 0x0000001f03037819 */ /* 0x000fe200000006ff */
[----:B------:R-:W-:-:S04]  /*4200*/  IMAD.U32 R0, RZ, RZ, UR4 ;  /* 0x00000004ff007e24 */ /* 0x000fc8000f8e00ff */
[----:B------:R1:W2:Y:S03]  /*4210*/  SYNCS.PHASECHK.TRANS64.TRYWAIT P0, [R0+URZ], R3 ;  /* 0x00000003000075a7 */ /* 0x0002a600080011ff */
[----:B--2---:R-:W-:Y:S05]  /*4220*/  @!P0 NANOSLEEP.SYNCS 0x989680 ;  /* 0x009896800000895d */ /* 0x004fea0003900000 */
[----:B------:R-:W2:Y:S02]  /*4230*/  @!P0 SYNCS.PHASECHK.TRANS64 P0, [R0+URZ], R3 ;  /* 0x00000003000085a7 */ /* 0x000ea400080010ff */
[----:B--2---:R-:W-:Y:S05]  /*4240*/  @P0 BRA `(.L_x_80) ;  /* 0x0000000000200947 */ /* 0x004fea0003800000 */
.L_x_81:
[----:B--2---:R2:W4:Y:S02]  /*4250*/  SYNCS.PHASECHK.TRANS64.TRYWAIT P0, [R0+URZ], R3 ;  /* 0x00000003000075a7 */ /* 0x00452400080011ff */
[----:B----4-:R-:W-:Y:S05]  /*4260*/  @!P0 NANOSLEEP.SYNCS 0x989680 ;  /* 0x009896800000895d */ /* 0x010fea0003900000 */
[----:B------:R-:W4:Y:S02]  /*4270*/  @!P0 SYNCS.PHASECHK.TRANS64 P0, [R0+URZ], R3 ;  /* 0x00000003000085a7 */ /* 0x000f2400080010ff */
[----:B----4-:R-:W-:Y:S05]  /*4280*/  @!P0 BRA `(.L_x_81) ;  /* 0xfffffffc00f08947 */ /* 0x010fea000383ffff */
[----:B------:R-:W-:Y:S05]  /*4290*/  BRA `(.L_x_80) ;  /* 0x00000000000c7947 */ /* 0x000fea0003800000 */
.L_x_76:
[----:B------:R-:W-:-:S04]  /*42a0*/  UIADD3 UR4, UPT, UPT, UR26, 0x120, URZ ;  /* 0x000001201a047890 */ /* 0x000fc8000fffe0ff */
[----:B------:R-:W-:-:S09]  /*42b0*/  UPRMT UR4, UR46, 0x654, UR4 ;  /* 0x000006542e047896 */ /* 0x000fd20008000004 */
[----:B------:R-:W-:Y:S03]  /*42c0*/  SYNCS.ARRIVE.TRANS64.RED.A1T0 RZ, [UR4], RZ ;  /* 0x000000ffffff79a7 */ /* 0x000fe60008100404 */
.L_x_80:
[----:B-12---:R-:W-:Y:S01]  /*42d0*/  SHF.L.U32 R3, RZ, 0x1f, RZ ;  /* 0x0000001fff037819 */ /* 0x006fe200000006ff */
[----:B------:R-:W-:Y:S01]  /*42e0*/  UIADD3 UR4, UPT, UPT, UR26, 0x120, URZ ;  /* 0x000001201a047890 */ /* 0x000fe2000fffe0ff */
[----:B------:R-:W-:Y:S02]  /*42f0*/  PLOP3.LUT P0, PT, PT, PT, UP1, 0x80, 0x8 ;  /* 0x000000000008781c */ /* 0x000fe40003f0f018 */
[----:B------:R-:W1:Y:S02]  /*4300*/  SYNCS.PHASECHK.TRANS64.TRYWAIT P1, [UR26+0x120], R3 ;  /* 0x00012003ff0075a7 */ /* 0x000e64000802111a */
[----:B-1----:R-:W-:Y:S09]  /*4310*/  @!P1 BRA `(.L_x_82) ;  /* 0x0000006000e49947 */ /* 0x002ff20003800000 */
.L_x_181:
[----:B------:R-:W-:Y:S01]  /*4320*/  @!UP1 UPRMT UR4, UR46, 0x654, UR4 ;  /* 0x000006542e049896 */ /* 0x000fe20008000004 */
[----:B------:R-:W-:Y:S01]  /*4330*/  UMOV UR5, 0xffff ;  /* 0x0000ffff00057882 */ /* 0x000fe20000000000 */
[----:B------:R-:W-:-:S07]  /*4340*/  UMOV UR6, 0x1 ;  /* 0x0000000100067882 */ /* 0x000fce0000000000 */
[----:B------:R-:W-:Y:S01]  /*4350*/  @!P0 SYNCS.ARRIVE.TRANS64.RED.A1T0 RZ, [UR4], RZ ;  /* 0x000000ffffff89a7 */ /* 0x000fe20008100404 */
[----:B------:R-:W-:Y:S01]  /*4360*/  NOP ;  /* 0x0000000000007918 */ /* 0x000fe20000000000 */
[----:B-1----:R-:W1:Y:S01]  /*4370*/  LDS R0, [UR8+0x14] ;  /* 0x00001408ff007984 */ /* 0x002e620008000800 */
[----:B------:R-:W-:-:S04]  /*4380*/  ULOP3.LUT UR4, UR44, 0xffff, URZ, 0xc0, !UPT ;  /* 0x0000ffff2c047892 */ /* 0x000fc8000f8ec0ff */
[----:B------:R-:W-:-:S04]  /*4390*/  USHF.R.U32.HI UR4, URZ, 0x5, UR4 ;  /* 0x00000005ff047899 */ /* 0x000fc80008011604 */
[----:B------:R-:W-:Y:S02]  /*43a0*/  USHF.L.U32 UR5, UR5, UR4, URZ ;  /* 0x0000000405057299 */ /* 0x000fe400080006ff */
[----:B------:R-:W-:-:S04]  /*43b0*/  USHF.L.U32 UR4, UR6, UR4, URZ ;  /* 0x0000000406047299 */ /* 0x000fc800080006ff */
[----:B-1----:R-:W-:-:S04]  /*43c0*/  LOP3.LUT R0, R0, UR5, RZ, 0xc0, !PT ;  /* 0x0000000500007c12 */ /* 0x002fc8000f8ec0ff */
[----:B------:R-:W-:-:S13]  /*43d0*/  ISETP.NE.AND P0, PT, R0, UR5, PT ;  /* 0x0000000500007c0c */ /* 0x000fda000bf05270 */
[----:B------:R-:W-:Y:S05]  /*43e0*/  @P0 BRA `(.L_x_83) ;  /* 0x0000000000580947 */ /* 0x000fea0003800000 */
[----:B------:R-:W1:Y:S02]  /*43f0*/  LDS R0, [UR8+0x18] ;  /* 0x00001808ff007984 */ /* 0x000e640008000800 */
[----:B-1----:R-:W-:-:S04]  /*4400*/  LOP3.LUT R0, R0, UR4, RZ, 0xc0, !PT ;  /* 0x0000000400007c12 */ /* 0x002fc8000f8ec0ff */
[----:B------:R-:W-:-:S13]  /*4410*/  ISETP.NE.AND P0, PT, R0, UR4, PT ;  /* 0x0000000400007c0c */ /* 0x000fda000bf05270 */
[----:B------:R-:W-:Y:S05]  /*4420*/  @P0 BRA `(.L_x_84) ;  /* 0x00000000003c0947 */ /* 0x000fea0003800000 */
[----:B------:R-:W1:Y:S01]  /*4430*/  S2R R2, SR_LANEID ;  /* 0x0000000000027919 */ /* 0x000e620000000000 */
[----:B------:R-:W-:Y:S01]  /*4440*/  ULOP3.LUT UR5, URZ, UR5, URZ, 0x33, !UPT ;  /* 0x00000005ff057292 */ /* 0x000fe2000f8e33ff */
[----:B------:R-:W-:Y:S01]  /*4450*/  LOP3.LUT R4, RZ, UR4, RZ, 0x33, !PT ;  /* 0x00000004ff047c12 */ /* 0x000fe2000f8e33ff */
[----:B------:R-:W-:Y:S02]  /*4460*/  VOTEU.ANY UR4, UPT, PT ;  /* 0x0000000000047886 */ /* 0x000fe400038e0100 */
[----:B------:R-:W-:Y:S01]  /*4470*/  UFLO.U32 UR4, UR4 ;  /* 0x00000004000472bd */ /* 0x000fe200080e0000 */
[----:B------:R-:W2:Y:S01]  /*4480*/  REDUX UR6, R4 ;  /* 0x00000000040673c4 */ /* 0x000ea20000000000 */
[----:B------:R-:W-:-:S06]  /*4490*/  IMAD.U32 R0, RZ, RZ, UR5 ;  /* 0x00000005ff007e24 */ /* 0x000fcc000f8e00ff */
[----:B------:R4:W-:Y:S01]  /*44a0*/  UTCATOMSWS.AND URZ, UR5 ;  /* 0x0000000500ff79e3 */ /* 0x0009e20008000000 */
[----:B------:R-:W3:Y:S01]  /*44b0*/  REDUX UR7, R0 ;  /* 0x00000000000773c4 */ /* 0x000ee20000000000 */
[----:B-1----:R-:W-:Y:S01]  /*44c0*/  ISETP.EQ.U32.AND P0, PT, R2, UR4, PT ;  /* 0x0000000402007c0c */ /* 0x002fe2000bf02070 */
[----:B--2---:R-:W-:Y:S01]  /*44d0*/  IMAD.U32 R2, RZ, RZ, UR6 ;  /* 0x00000006ff027e24 */ /* 0x004fe2000f8e00ff */
[----:B---3--:R-:W-:-:S11]  /*44e0*/  MOV R3, UR7 ;  /* 0x0000000700037c02 */ /* 0x008fd60008000f00 */
[----:B------:R4:W-:Y:S04]  /*44f0*/  @P0 ATOMS.AND RZ, [UR8+0x14], R3 ;  /* 0x00001403ffff098c */ /* 0x0009e8000a800008 */
[----:B------:R4:W-:Y:S01]  /*4500*/  @P0 ATOMS.AND RZ, [UR8+0x18], R2 ;  /* 0x00001802ffff098c */ /* 0x0009e2000a800008 */
[----:B------:R-:W-:Y:S05]  /*4510*/  BRA `(.L_x_85) ;  /* 0x0000000000147947 */ /* 0x000fea0003800000 */
.L_x_84:
[----:B------:R-:W-:Y:S02]  /*4520*/  MOV R2, 0x4540 ;  /* 0x0000454000027802 */ /* 0x000fe40000000f00 */
[----:B---3-5:R-:W-:Y:S05]  /*4530*/  CALL.REL.NOINC `($__internal_0_$__cuda_sm10x_tcgen05_guardrail_trap_col_being_dealloced_not_returned_by_alloc) ;  /* 0x0000006400c47944 */ /* 0x028fea0003c00000 */
[----:B------:R-:W-:Y:S05]  /*4540*/  BRA `(.L_x_85) ;  /* 0x0000000000087947 */ /* 0x000fea0003800000 */
.L_x_83:
[----:B------:R-:W-:Y:S02]  /*4550*/  MOV R2, 0x4570 ;  /* 0x0000457000027802 */ /* 0x000fe40000000f00 */
[----:B---3-5:R-:W-:Y:S05]  /*4560*/  CALL.REL.NOINC `($__internal_2_$__cuda_sm10x_tcgen05_guardrail_trap_unallocated_columns_being_dealloced) ;  /* 0x0000006400d07944 */ /* 0x028fea0003c00000 */
.L_x_85:
[----:B------:R-:W-:Y:S01]  /*4570*/  NOP ;  /* 0x0000000000007918 */ /* 0x000fe20000000000 */
[----:B----4-:R-:W-:Y:S05]  /*4580*/  EXIT ;  /* 0x000000000000794d */ /* 0x010fea0003800000 */
.L_x_56:
[----:B------:R-:W-:-:S09]  /*4590*/  UISETP.NE.OR UP0, UPT, UR13, 0x3, !UP3 ;  /* 0x000000030d00788c */ /* 0x000fd2000df05670 */
[----:B------:R-:W-:Y:S05]  /*45a0*/  BRA.U UP0, `(.L_x_86) ;  /* 0x0000001100c87547 */ /* 0x000fea000b800000 */
[----:B------:R-:W1:Y:S01]  /*45b0*/  S2UR UR10, SR_CgaCtaId ;  /* 0x00000000000a79c3 */ /* 0x000e620000008800 */
[----:B------:R-:W2:Y:S01]  /*45c0*/  LDCU UR31, c[0x0][0x370] ;  /* 0x00006e00ff1f77ac */ /* 0x000ea20008000800 */
[----:B------:R-:W-:Y:S02]  /*45d0*/  HFMA2 R13, -RZ, RZ, 0, 0 ;  /* 0x00000000ff0d7431 */ /* 0x000fe400000001ff */
[----:B------:R-:W-:Y:S01]  /*45e0*/  IMAD.MOV.U32 R15, RZ, RZ, 0x1 ;  /* 0x00000001ff0f7424 */ /* 0x000fe200078e00ff */
[----:B------:R-:W-:Y:S01]  /*45f0*/  MOV R7, 0x2000 ;  /* 0x0000200000077802 */ /* 0x000fe20000000f00 */
[----:B------:R-:W2:Y:S01]  /*4600*/  LDCU.128 UR48, c[0x0][0xb10] ;  /* 0x00016200ff3077ac */ /* 0x000ea20008000c00 */
[----:B------:R-:W-:Y:S01]  /*4610*/  IMAD.MOV.U32 R14, RZ, RZ, RZ ;  /* 0x000000ffff0e7224 */ /* 0x000fe200078e00ff */
[----:B------:R-:W3:Y:S01]  /*4620*/  LDC.64 R16, c[0x0][0x348] ;  /* 0x0000d200ff107b82 */ /* 0x000ee20000000a00 */
[----:B------:R-:W4:Y:S01]  /*4630*/  LDCU UR30, c[0x0][0x374] ;  /* 0x00006e80ff1e77ac */ /* 0x000f220008000800 */
[----:B------:R-:W1:Y:S06]  /*4640*/  LDCU UR15, c[0x0][0xb0c] ;  /* 0x00016180ff0f77ac */ /* 0x000e6c0008000800 */
[----:B------:R-:W3:Y:S01]  /*4650*/  LDC.64 R2, c[0x0][0x888] ;  /* 0x00022200ff027b82 */ /* 0x000ee20000000a00 */
[----:B------:R-:W3:Y:S01]  /*4660*/  LDCU UR54, c[0x0][0xb20] ;  /* 0x00016400ff3677ac */ /* 0x000ee20008000800 */
[----:B------:R-:W3:Y:S06]  /*4670*/  LDCU UR4, c[0x0][0xb30] ;  /* 0x00016600ff0477ac */ /* 0x000eec0008000800 */
[----:B------:R-:W3:Y:S01]  /*4680*/  LDC.64 R4, c[0x0][0x890] ;  /* 0x00022400ff047b82 */ /* 0x000ee20000000a00 */
[----:B------:R-:W-:Y:S01]  /*4690*/  UMOV UR21, 0x400 ;  /* 0x0000040000157882 */ /* 0x000fe20000000000 */
[----:B--2---:R-:W-:-:S02]  /*46a0*/  UIMAD.WIDE.U32 UR6, UR31, UR48, URZ ;  /* 0x000000301f0672a5 */ /* 0x004fc4000f8e00ff */
[----:B----4-:R-:W-:Y:S02]  /*46b0*/  UIMAD.WIDE.U32 UR8, UR30, UR51, URZ ;  /* 0x000000331e0872a5 */ /* 0x010fe4000f8e00ff */
[----:B-1----:R-:W-:Y:S02]  /*46c0*/  ULEA UR21, UR10, UR21, 0x18 ;  /* 0x000000150a157291 */ /* 0x002fe4000f8ec0ff */
[----:B------:R-:W-:Y:S02]  /*46d0*/  UPLOP3.LUT UP2, UPT, UPT, UPT, UPT, 0x40, 0x4 ;  /* 0x000000000004789c */ /* 0x000fe40003f4e870 */
[----:B------:R-:W-:Y:S02]  /*46e0*/  UIADD3 UR37, UPT, UPT, UR21, 0x68, URZ ;  /* 0x0000006815257890 */ /* 0x000fe4000fffe0ff */
[----:B------:R-:W-:Y:S02]  /*46f0*/  UIADD3 UR41, UPT, UPT, UR21, 0x50, URZ ;  /* 0x0000005015297890 */ /* 0x000fe4000fffe0ff */
[----:B------:R-:W-:-:S02]  /*4700*/  UIADD3 UR33, UPT, UPT, UR21, 0x58, URZ ;  /* 0x0000005815217890 */ /* 0x000fc4000fffe0ff */
[----:B------:R-:W-:Y:S01]  /*4710*/  UIADD3 UR25, UPT, UPT, UR21, 0x60, URZ ;  /* 0x0000006015197890 */ /* 0x000fe2000fffe0ff */
[----:B------:R-:W-:Y:S01]  /*4720*/  UMOV UR6, UR7 ;  /* 0x0000000700067c82 */ /* 0x000fe20008000000 */
[----:B------:R-:W-:Y:S01]  /*4730*/  UMOV UR47, UR9 ;  /* 0x00000009002f7c82 */ /* 0x000fe20008000000 */
[----:B------:R-:W-:Y:S02]  /*4740*/  UISETP.GE.AND UP0, UPT, UR45, 0x1, UPT ;  /* 0x000000012d00788c */ /* 0x000fe4000bf06270 */
[----:B------:R-:W-:Y:S01]  /*4750*/  UISETP.NE.AND UP4, UPT, UR45, 0x1, UPT ;  /* 0x000000012d00788c */ /* 0x000fe2000bf85270 */
[----:B------:R-:W1:Y:S01]  /*4760*/  LDCU.64 UR22, c[0x0][0xb28] ;  /* 0x00016500ff1677ac */ /* 0x000e620008000a00 */
[----:B------:R-:W-:Y:S02]  /*4770*/  UISETP.NE.AND UP6, UPT, UR15, 0x1, UPT ;  /* 0x000000010f00788c */ /* 0x000fe4000bfc5270 */
[----:B------:R-:W-:Y:S02]  /*4780*/  UISETP.NE.AND UP5, UPT, UR50, 0x1, UPT ;  /* 0x000000013200788c */ /* 0x000fe4000bfa5270 */
[----:B------:R-:W-:-:S02]  /*4790*/  UPRMT UR37, UR10, 0x654, UR37 ;  /* 0x000006540a257896 */ /* 0x000fc40008000025 */
[----:B------:R-:W-:Y:S02]  /*47a0*/  USHF.R.U32.HI UR52, URZ, UR49, UR6 ;  /* 0x00000031ff347299 */ /* 0x000fe40008011606 */
[----:B------:R-:W-:Y:S02]  /*47b0*/  UPRMT UR46, UR10, 0x654, UR41 ;  /* 0x000006540a2e7896 */ /* 0x000fe40008000029 */
[----:B------:R-:W-:Y:S02]  /*47c0*/  UPRMT UR39, UR10, 0x654, UR33 ;  /* 0x000006540a277896 */ /* 0x000fe40008000021 */
[----:B------:R-:W-:Y:S02]  /*47d0*/  UPRMT UR38, UR10, 0x654, UR25 ;  /* 0x000006540a267896 */ /* 0x000fe40008000019 */
[----:B---3--:R-:W-:Y:S02]  /*47e0*/  USHF.R.U32.HI UR47, URZ, UR54, UR47 ;  /* 0x00000036ff2f7299 */ /* 0x008fe4000801162f */
[----:B------:R-:W-:-:S11]  /*47f0*/  UISETP.NE.AND UP3, UPT, UR4, 0x1, UPT ;  /* 0x000000010400788c */ /* 0x000fd6000bf65270 */
.L_x_97:
[C---:B------:R-:W-:Y:S02]  /*4800*/  LEA R12, R14.reuse, UR21, 0x3 ;  /* 0x000000150e0c7c11 */ /* 0x040fe4000f8e18ff */
[----:B------:R-:W-:Y:S02]  /*4810*/  SHF.L.U32 R9, R13, 0x1f, RZ ;  /* 0x0000001f0d097819 */ /* 0x000fe400000006ff */
[----:B------:R-:W-:Y:S02]  /*4820*/  LEA R10, R14, UR21, 0x4 ;  /* 0x000000150e0a7c11 */ /* 0x000fe4000f8e20ff */
[----:B------:R-:W2:Y:S02]  /*4830*/  SYNCS.PHASECHK.TRANS64.TRYWAIT P0, [R12+URZ+0xa0], R9 ;  /* 0x0000a0090c0075a7 */ /* 0x000ea400080011ff */
[----:B--23--:R-:W-:Y:S05]  /*4840*/  @!P0 BRA `(.L_x_87) ;  /* 0x0000005c00b08947 */ /* 0x00cfea0003800000 */
.L_x_182:
[----:B--2---:R-:W2:Y:S01]  /*4850*/  LDS.128 R8, [R10+0x130] ;  /* 0x000130000a087984 */ /* 0x004ea20000000c00 */
[----:B------:R-:W-:Y:S01]  /*4860*/  UISETP.GE.AND UP0, UPT, UR45, 0x1, UPT ;  /* 0x000000012d00788c */ /* 0x000fe2000bf06270 */
[----:B------:R-:W-:Y:S01]  /*4870*/  @!PT LDS RZ, [RZ] ;  /* 0x00000000fffff984 */ /* 0x000fe20000000800 */
[----:B------:R-:W-:Y:S01]  /*4880*/  @!PT LDS RZ, [RZ] ;  /* 0x00000000fffff984 */ /* 0x000fe20000000800 */
[----:B------:R-:W-:Y:S01]  /*4890*/  @!PT LDS RZ, [RZ] ;  /* 0x00000000fffff984 */ /* 0x000fe20000000800 */
[----:B------:R-:W-:Y:S01]  /*48a0*/  @!PT LDS RZ, [RZ] ;  /* 0x00000000fffff984 */ /* 0x000fe20000000800 */
[----:B------:R3:W-:Y:S06]  /*48b0*/  MEMBAR.ALL.CTA ;  /* 0x0000000000007992 */ /* 0x0007ec0000008000 */
[----:B---3--:R-:W3:Y:S01]  /*48c0*/  FENCE.VIEW.ASYNC.S ;  /* 0x00000000000073c6 */ /* 0x008ee20000000000 */
[----:B--2---:R-:W-:Y:S11]  /*48d0*/  LOP3.LUT P0, RZ, R10, 0x1, RZ, 0xc0, !PT ;  /* 0x000000010aff7812 */ /* 0x004ff6000780c0ff */
[----:B------:R-:W-:Y:S02]  /*48e0*/  @!UPT UIADD3 URZ, UPT, UPT, URZ, URZ, URZ ;  /* 0x000000fffffff290 */ /* 0x000fe4000fffe0ff */
[----:B---3--:R-:W-:Y:S01]  /*48f0*/  VOTEU.ANY UP1, P0 ;  /* 0x0000000000ff7886 */ /* 0x008fe20000020100 */
[----:B------:R-:W-:Y:S11]  /*4900*/  PLOP3.LUT P0, PT, PT, PT, UP1, 0x80, 0x8 ;  /* 0x000000000008781c */ /* 0x000ff60003f0f018 */
[----:B------:R-:W-:Y:S02]  /*4910*/  @!UPT UIADD3 URZ, UPT, UPT, URZ, URZ, URZ ;  /* 0x000000fffffff290 */ /* 0x000fe4000fffe0ff */
[----:B------:R-:W-:Y:S02]  /*4920*/  @P0 SHF.R.U32.HI R0, RZ, 0x10, R9 ;  /* 0x00000010ff000819 */ /* 0x000fe40000011609 */
[----:B------:R-:W-:Y:S02]  /*4930*/  @P0 MOV R6, R8 ;  /* 0x0000000800060202 */ /* 0x000fe40000000f00 */
[----:B------:R-:W-:Y:S01]  /*4940*/  @P0 R2UR UR4, R0 ;  /* 0x00000000000402ca */ /* 0x000fe200000e0000 */
[----:B------:R-:W-:Y:S01]  /*4950*/  VIADD R0, R12, 0xb0 ;  /* 0x000000b00c007836 */ /* 0x000fe20000000000 */
[----:B------:R-:W-:Y:S02]  /*4960*/  @P0 LOP3.LUT R8, R9, 0xffff, RZ, 0xc0, !PT ;  /* 0x0000ffff09080812 */ /* 0x000fe400078ec0ff */
[----:B------:R-:W-:Y:S02]  /*4970*/  @P0 R2UR UR6, R6 ;  /* 0x00000000060602ca */ /* 0x000fe400000e0000 */
[----:B------:R-:W-:Y:S02]  /*4980*/  PRMT R0, RZ, 0x654, R0 ;  /* 0x00000654ff007816 */ /* 0x000fe40000000000 */
[----:B------:R-:W-:Y:S02]  /*4990*/  @P0 R2UR UR5, R8 ;  /* 0x00000000080502ca */ /* 0x000fe400000e0000 */
[----:B------:R2:W-:Y:S03]  /*49a0*/  SYNCS.ARRIVE.TRANS64.RED.A1T0 RZ, [R0+URZ], RZ ;  /* 0x000000ff00ff79a7 */ /* 0x0005e600081004ff */
[----:B------:R-:W-:Y:S04]  /*49b0*/  @UP1 UMOV UR29, UR4 ;  /* 0x00000004001d1c82 */ /* 0x000fe80008000000 */
[----:B------:R-:W-:Y:S04]  /*49c0*/  @UP1 UMOV UR14, UR6 ;  /* 0x00000006000e1c82 */ /* 0x000fe80008000000 */
[----:B------:R-:W-:Y:S01]  /*49d0*/  @UP1 UMOV UR13, UR5 ;  /* 0x00000005000d1c82 */ /* 0x000fe20008000000 */
[----:B------:R-:W-:Y:S05]  /*49e0*/  BRA.U !UP0, `(.L_x_88) ;  /* 0x0000000108a47547 */ /* 0x000fea000b800000 */
[----:B------:R-:W-:Y:S02]  /*49f0*/  UIMAD.WIDE.U32 UR16, UR13, UR51, URZ ;  /* 0x000000330d1072a5 */ /* 0x000fe4000f8e00ff */
[----:B------:R-:W-:Y:S02]  /*4a00*/  UIMAD.WIDE.U32 UR18, UR14, UR48, URZ ;  /* 0x000000300e1272a5 */ /* 0x000fe4000f8e00ff */
[----:B------:R-:W-:Y:S02]  /*4a10*/  USEL UR4, UR30, UR47, !UP5 ;  /* 0x0000002f1e047287 */ /* 0x000fe4000e800000 */
[----:B------:R-:W-:Y:S02]  /*4a20*/  USEL UR7, UR31, UR52, !UP6 ;  /* 0x000000341f077287 */ /* 0x000fe4000f000000 */
[----:B-1----:R-:W-:Y:S02]  /*4a30*/  UIMAD.WIDE.U32 UR8, UR4, UR22, URZ ;  /* 0x00000016040872a5 */ /* 0x002fe4000f8e00ff */
[----:B------:R-:W-:Y:S01]  /*4a40*/  UIMAD.WIDE.U32 UR10, UR7, UR22, URZ ;  /* 0x00000016070a72a5 */ /* 0x000fe2000f8e00ff */
[----:B------:R-:W-:Y:S02]  /*4a50*/  UMOV UR5, UR17 ;  /* 0x0000001100057c82 */ /* 0x000fe40008000000 */
[----:B------:R-:W-:Y:S03]  /*4a60*/  USHF.R.U32.HI UR6, URZ, UR54, UR5 ;  /* 0x00000036ff067299 */ /* 0x000fe60008011605 */
[----:B------:R-:W-:Y:S01]  /*4a70*/  UMOV UR5, UR19 ;  /* 0x0000001300057c82 */ /* 0x000fe20008000000 */
[----:B------:R-:W-:Y:S02]  /*4a80*/  USEL UR6, UR13, UR6, !UP5 ;  /* 0x000000060d067287 */ /* 0x000fe4000e800000 */
[----:B------:R-:W-:Y:S03]  /*4a90*/  USHF.R.U32.HI UR12, URZ, UR49, UR5 ;  /* 0x00000031ff0c7299 */ /* 0x000fe60008011605 */
[----:B------:R-:W-:Y:S02]  /*4aa0*/  UMOV UR5, UR9 ;  /* 0x0000000900057c82 */ /* 0x000fe40008000000 */
[----:B------:R-:W-:Y:S03]  /*4ab0*/  @UP4 USHF.R.U32.HI UR4, URZ, UR23, UR5 ;  /* 0x00000017ff044299 */ /* 0x000fe60008011605 */
[----:B------:R-:W-:Y:S01]  /*4ac0*/  UMOV UR5, UR11 ;  /* 0x0000000b00057c82 */ /* 0x000fe20008000000 */
[----:B------:R-:W-:Y:S02]  /*4ad0*/  UIMAD UR4, UR45, UR4, URZ ;  /* 0x000000042d0472a4 */ /* 0x000fe4000f8e02ff */
[----:B------:R-:W-:Y:S02]  /*4ae0*/  @UP4 USHF.R.U32.HI UR7, URZ, UR23, UR5 ;  /* 0x00000017ff074299 */ /* 0x000fe40008011605 */
[----:B------:R-:W-:Y:S02]  /*4af0*/  UIMAD.WIDE.U32 UR10, UR6, UR22, URZ ;  /* 0x00000016060a72a5 */ /* 0x000fe4000f8e00ff */
[----:B------:R-:W-:Y:S02]  /*4b00*/  USEL UR5, UR14, UR12, !UP6 ;  /* 0x0000000c0e057287 */ /* 0x000fe4000f000000 */
[----:B------:R-:W-:Y:S02]  /*4b10*/  UIMAD UR8, UR45, UR7, URZ ;  /* 0x000000072d0872a4 */ /* 0x000fe4000f8e02ff */
[----:B------:R-:W-:Y:S03]  /*4b20*/  UISETP.GE.AND UP0, UPT, UR6, UR4, UPT ;  /* 0x000000040600728c */ /* 0x000fe6000bf06270 */
[----:B------:R-:W-:Y:S01]  /*4b30*/  UMOV UR4, UR11 ;  /* 0x0000000b00047c82 */ /* 0x000fe20008000000 */
[----:B------:R-:W-:Y:S02]  /*4b40*/  UISETP.GE.OR UP0, UPT, UR5, UR8, UP0 ;  /* 0x000000080500728c */ /* 0x000fe40008706670 */
[----:B------:R-:W-:Y:S02]  /*4b50*/  USHF.R.U32.HI UR4, URZ, UR23, UR4 ;  /* 0x00000017ff047299 */ /* 0x000fe40008011604 */
[----:B------:R-:W-:Y:S02]  /*4b60*/  UIMAD.WIDE.U32 UR8, UR5, UR22, URZ ;  /* 0x00000016050872a5 */ /* 0x000fe4000f8e00ff */
[----:B------:R-:W-:Y:S04]  /*4b70*/  USEL UR10, UR6, UR4, !UP4 ;  /* 0x00000004060a7287 */ /* 0x000fe8000e000000 */
[----:B------:R-:W-:Y:S01]  /*4b80*/  UIADD3 UR11, UPT, UPT, -UR10, URZ, URZ ;  /* 0x000000ff0a0b7290 */ /* 0x000fe2000fffe1ff */
[----:B------:R-:W-:Y:S02]  /*4b90*/  @!UP0 UMOV UR4, UR9 ;  /* 0x0000000900048c82 */ /* 0x000fe40008000000 */
[----:B------:R-:W-:Y:S02]  /*4ba0*/  @!UP0 USHF.R.U32.HI UR4, URZ, UR23, UR4 ;  /* 0x00000017ff048299 */ /* 0x000fe40008011604 */
[----:B------:R-:W-:Y:S02]  /*4bb0*/  UIMAD UR8, UR45, UR11, UR6 ;  /* 0x0000000b2d0872a4 */ /* 0x000fe4000f8e0206 */
[----:B------:R-:W-:Y:S04]  /*4bc0*/  @!UP0 USEL UR4, UR5, UR4, !UP4 ;  /* 0x0000000405048287 */ /* 0x000fe8000e000000 */
[----:B------:R-:W-:Y:S02]  /*4bd0*/  @!UP0 UIMAD UR7, UR7, UR8, UR4 ;  /* 0x00000008070782a4 */ /* 0x000fe4000f8e0204 */
[----:B------:R-:W-:Y:S02]  /*4be0*/  @!UP0 UIADD3 UR9, UPT, UPT, UR10, -UR4, URZ ;  /* 0x800000040a098290 */ /* 0x000fe4000fffe0ff */
[----:B------:R-:W-:Y:S02]  /*4bf0*/  UIADD3 UR8, UPT, UPT, -UR6, URZ, URZ ;  /* 0x000000ff06087290 */ /* 0x000fe4000fffe1ff */
[----:B------:R-:W-:Y:S02]  /*4c00*/  UIADD3 UR4, UPT, UPT, -UR5, URZ, URZ ;  /* 0x000000ff05047290 */ /* 0x000fe4000fffe1ff */
[----:B------:R-:W-:Y:S03]  /*4c10*/  @!UP0 UIMAD UR6, UR9, UR45, UR5 ;  /* 0x0000002d090682a4 */ /* 0x000fe6000f8e0205 */
[----:B------:R-:W-:Y:S01]  /*4c20*/  @!UP0 UMOV UR5, UR7 ;  /* 0x0000000700058c82 */ /* 0x000fe20008000000 */
[----:B------:R-:W-:Y:S02]  /*4c30*/  UIMAD UR7, UR15, UR4, UR14 ;  /* 0x000000040f0772a4 */ /* 0x000fe4000f8e020e */
[----:B------:R-:W-:Y:S02]  /*4c40*/  UIMAD UR4, UR50, UR8, UR13 ;  /* 0x00000008320472a4 */ /* 0x000fe4000f8e020d */
[----:B------:R-:W-:Y:S02]  /*4c50*/  UIMAD UR14, UR5, UR15, UR7 ;  /* 0x0000000f050e72a4 */ /* 0x000fe4000f8e0207 */
[----:B------:R-:W-:Y:S11]  /*4c60*/  UIMAD UR13, UR6, UR50, UR4 ;  /* 0x00000032060d72a4 */ /* 0x000ff6000f8e0204 */
[----:B------:R-:W-:Y:S01]  /*4c70*/  @!UPT UIADD3 URZ, UPT, UPT, URZ, URZ, URZ ;  /* 0x000000fffffff290 */ /* 0x000fe2000fffe0ff */
.L_x_88:
[----:B------:R-:W3:Y:S01]  /*4c80*/  @!UP3 LDCU.128 UR8, c[0x0][0xb10] ;  /* 0x00016200ff08b7ac */ /* 0x000ee20008000c00 */
[C---:B------:R-:W-:Y:S02]  /*4c90*/  ISETP.NE.U32.AND P1, PT, R4.reuse, RZ, PT ;  /* 0x000000ff0400720c */ /* 0x040fe40003f25070 */
[----:B------:R-:W-:Y:S02]  /*4ca0*/  ISETP.NE.U32.AND P0, PT, R4, RZ, PT ;  /* 0x000000ff0400720c */ /* 0x000fe40003f05070 */
[C---:B------:R-:W-:Y:S02]  /*4cb0*/  ISETP.NE.AND.EX P1, PT, R5.reuse, RZ, PT, P1 ;  /* 0x000000ff0500720c */ /* 0x040fe40003f25310 */
[----:B------:R-:W-:Y:S01]  /*4cc0*/  ISETP.NE.AND.EX P0, PT, R5, RZ, PT, P0 ;  /* 0x000000ff0500720c */ /* 0x000fe20003f05300 */
[----:B------:R-:W4:Y:S01]  /*4cd0*/  @!UP3 LDCU UR5, c[0x0][0xb0c] ;  /* 0x00016180ff05b7ac */ /* 0x000f220008000800 */
[----:B------:R-:W-:Y:S01]  /*4ce0*/  SHF.L.U32 R9, R15, 0x1f, RZ ;  /* 0x0000001f0f097819 */ /* 0x000fe200000006ff */
[----:B------:R-:W-:Y:S02]  /*4cf0*/  USHF.L.U32 UR42, UR32, 0x8, URZ ;  /* 0x00000008202a7899 */ /* 0x000fe400080006ff */
[----:B------:R-:W-:Y:S02]  /*4d00*/  USHF.L.U32 UR43, UR20, 0x6, URZ ;  /* 0x00000006142b7899 */ /* 0x000fe400080006ff */
[----:B---3--:R-:W-:Y:S07]  /*4d10*/  UIMAD.WIDE.U32 UR6, UR14, UR8, URZ ;  /* 0x000000080e0672a5 */ /* 0x008fee000f8e00ff */
[----:B------:R-:W-:Y:S01]  /*4d20*/  @!UP3 UMOV UR4, UR7 ;  /* 0x000000070004bc82 */ /* 0x000fe20008000000 */
[----:B----4-:R-:W-:Y:S02]  /*4d30*/  @!UP3 UISETP.NE.AND UP0, UPT, UR5, 0x1, UPT ;  /* 0x000000010500b88c */ /* 0x010fe4000bf05270 */
[----:B------:R-:W-:Y:S02]  /*4d40*/  @!UP3 USHF.R.U32.HI UR4, URZ, UR9, UR4 ;  /* 0x00000009ff04b299 */ /* 0x000fe40008011604 */
[----:B------:R-:W-:Y:S02]  /*4d50*/  UIMAD.WIDE.U32 UR6, UR13, UR11, URZ ;  /* 0x0000000b0d0672a5 */ /* 0x000fe4000f8e00ff */
[----:B------:R-:W-:Y:S02]  /*4d60*/  @!UP3 USEL UR8, UR14, UR4, !UP0 ;  /* 0x000000040e08b287 */ /* 0x000fe4000c000000 */
[----:B------:R-:W-:Y:S03]  /*4d70*/  @!UP3 UISETP.NE.AND UP0, UPT, UR10, 0x1, UPT ;  /* 0x000000010a00b88c */ /* 0x000fe6000bf05270 */
[----:B------:R-:W-:Y:S02]  /*4d80*/  @!UP3 UMOV UR6, UR7 ;  /* 0x000000070006bc82 */ /* 0x000fe40008000000 */
[----:B------:R-:W3:Y:S02]  /*4d90*/  @!UP3 LDCU UR4, c[0x0][0xb20] ;  /* 0x00016400ff04b7ac */ /* 0x000ee40008000800 */
[----:B---3--:R-:W-:Y:S04]  /*4da0*/  @!UP3 USHF.R.U32.HI UR6, URZ, UR4, UR6 ;  /* 0x00000004ff06b299 */ /* 0x008fe80008011606 */
[----:B------:R-:W-:Y:S04]  /*4db0*/  @!UP3 USEL UR6, UR13, UR6, !UP0 ;  /* 0x000000060d06b287 */ /* 0x000fe8000c000000 */
[----:B------:R-:W-:Y:S02]  /*4dc0*/  @!UP3 UIADD3 UR4, UPT, UPT, -UR8, UR6, URZ ;  /* 0x000000060804b290 */ /* 0x000fe4000fffe1ff */
[----:B------:R-:W-:Y:S02]  /*4dd0*/  @!UP3 UIADD3 UR6, UPT, UPT, UR8, -UR6, URZ ;  /* 0x800000060806b290 */ /* 0x000fe4000fffe0ff */
[----:B------:R-:W-:Y:S02]  /*4de0*/  @!UP3 UIMAD UR14, UR4, UR5, UR14 ;  /* 0x00000005040eb2a4 */ /* 0x000fe4000f8e020e */
[----:B------:R-:W-:Y:S01]  /*4df0*/  @!UP3 UIMAD UR13, UR6, UR10, UR13 ;  /* 0x0000000a060db2a4 */ /* 0x000fe2000f8e020d */
[----:B------:R-:W-:Y:S11]  /*4e00*/  BRA.U UP2, `(.L_x_89) ;  /* 0x0000000102107547 */ /* 0x000ff6000b800000 */
[----:B--2---:R-:W-:Y:S04]  /*4e10*/  MOV R0, UR53 ;  /* 0x0000003500007c02 */ /* 0x004fe80008000f00 */
[----:B------:R-:W-:Y:S04]  /*4e20*/  SHF.L.U32 R11, R0, 0x1f, RZ ;  /* 0x0000001f000b7819 */ /* 0x000fe800000006ff */
[----:B------:R-:W2:Y:S02]  /*4e30*/  SYNCS.PHASECHK.TRANS64.TRYWAIT P2, [UR21+0x98], R11 ;  /* 0x0000980bff0075a7 */ /* 0x000ea40008041115 */
[----:B--2---:R-:W-:Y:S05]  /*4e40*/  @!P2 BRA `(.L_x_90) ;  /* 0x000000580044a947 */ /* 0x004fea0003800000 */
.L_x_89:
[----:B------:R-:W-:Y:S05]  /*4e50*/  @!P1 BRA `(.L_x_91) ;  /* 0x0000000000309947 */ /* 0x000fea0003800000 */
[----:B------:R-:W-:Y:S01]  /*4e60*/  ISETP.NE.U32.AND P1, PT, R2, RZ, PT ;  /* 0x000000ff0200720c */ /* 0x000fe20003f25070 */
[----:B------:R-:W3:Y:S01]  /*4e70*/  LDCU.64 UR4, c[0x0][0x358] ;  /* 0x00006b00ff0477ac */ /* 0x000ee20008000a00 */
[----:B------:R-:W-:Y:S02]  /*4e80*/  IMAD.MOV.U32 R80, RZ, RZ, 0x1 ;  /* 0x00000001ff507424 */ /* 0x000fe400078e00ff */
[----:B------:R-:W-:Y:S11]  /*4e90*/  ISETP.NE.AND.EX P1, PT, R3, RZ, PT, P1 ;  /* 0x000000ff0300720c */ /* 0x000ff60003f25310 */
[----:B------:R-:W-:Y:S02]  /*4ea0*/  @!UPT UIADD3 URZ, UPT, UPT, URZ, URZ, URZ ;  /* 0x000000fffffff290 */ /* 0x000fe4000fffe0ff */
[----:B--2---:R-:W2:Y:S01]  /*4eb0*/  @P1 LDC.64 R10, c[0x0][0x888] ;  /* 0x00022200ff0a1b82 */ /* 0x004ea20000000a00 */
[----:B------:R-:W-:Y:S04]  /*4ec0*/  @P1 IMAD R0, R4, UR36, RZ ;  /* 0x0000002404001c24 */ /* 0x000fe8000f8e02ff */
[----:B--2---:R-:W-:Y:S04]  /*4ed0*/  @P1 IMAD.WIDE R10, R0, 0x4, R10 ;  /* 0x00000004000a1825 */ /* 0x004fe800078e020a */
[----:B------:R-:W-:Y:S01]  /*4ee0*/  HFMA2 R0, -RZ, RZ, 0, 5.9604644775390625e-08 ;  /* 0x00000001ff007431 */ /* 0x000fe200000001ff */
[----:B---3-5:R3:W5:Y:S04]  /*4ef0*/  @P1 LDG.E R41, desc[UR4][R10.64] ;  /* 0x000000040a291981 */ /* 0x028768000c1e1900 */
[----:B------:R-:W-:Y:S01]  /*4f00*/  @!P1 PRMT R80, R0, 0x7610, R80 ;  /* 0x0000761000509816 */ /* 0x000fe20000000050 */
[----:B---3--:R-:W4:Y:S06]  /*4f10*/  @!P1 LDC R41, c[0x0][0x880] ;  /* 0x00022000ff299b82 */ /* 0x008f2c0000000800 */
.L_x_91:
[----:B----45:R-:W-:Y:S01]  /*4f20*/  @!P0 FSETP.EQ.AND P1, PT, R41, RZ, PT ;  /* 0x000000ff2900820b */ /* 0x030fe20003f22000 */
[----:B------:R-:W-:Y:S01]  /*4f30*/  @!UPT UIADD3 URZ, UPT, UPT, URZ, URZ, URZ ;  /* 0x000000fffffff290 */ /* 0x000fe2000fffe0ff */
[----:B------:R-:W-:Y:S11]  /*4f40*/  @!P0 BRA `(.L_x_92) ;  /* 0x0000000000188947 */ /* 0x000ff60003800000 */
[----:B------:R-:W-:Y:S02]  /*4f50*/  LOP3.LUT P0, RZ, R80, 0xff, RZ, 0xc0, !PT ;  /* 0x000000ff50ff7812 */ /* 0x000fe4000780c0ff */
[----:B------:R-:W-:Y:S04]  /*4f60*/  ISETP.NE.U32.AND P1, PT, R2, RZ, PT ;  /* 0x000000ff0200720c */ /* 0x000fe80003f25070 */
[----:B------:R-:W-:Y:S04]  /*4f70*/  ISETP.NE.AND.EX P1, PT, R3, RZ, PT, P1 ;  /* 0x000000ff0300720c */ /* 0x000fe80003f25310 */
[----:B------:R-:W-:Y:S03]  /*4f80*/  PLOP3.LUT P1, PT, P1, PT, PT, 0x8, 0x80 ;  /* 0x000000000080781c */ /* 0x000fe60000f2e170 */
[----:B------:R-:W-:Y:S11]  /*4f90*/  @P0 FSETP.EQ.AND P1, PT, R41, RZ, PT ;  /* 0x000000ff2900020b */ /* 0x000ff60003f22000 */
[----:B------:R-:W-:Y:S02]  /*4fa0*/  @!UPT UIADD3 URZ, UPT, UPT, URZ, URZ, URZ ;  /* 0x000000fffffff290 */ /* 0x000fe4000fffe0ff */
.L_x_92:
[----:B------:R-:W3:Y:S01]  /*4fb0*/  SYNCS.PHASECHK.TRANS64.TRYWAIT P2, [UR21+0x70], R9 ;  /* 0x00007009ff0075a7 */ /* 0x000ee20008041115 */
[----:B------:R-:W-:Y:S04]  /*4fc0*/  ELECT P0, URZ, PT ;  /* 0x0000000000ff782f */ /* 0x000fe80003800000 */
[----:B------:R-:W-:Y:S11]  /*4fd0*/  PLOP3.LUT P1, PT, P1, P0, PT, 0xf2, 0x2f ;  /* 0x00000000002f781c */ /* 0x000ff60000f21e72 */
[----:B------:R-:W-:Y:S02]  /*4fe0*/  @!UPT UIADD3 URZ, UPT, UPT, URZ, URZ, URZ ;  /* 0x000000fffffff290 */ /* 0x000fe4000fffe0ff */
[----:B------:R-:W-:Y:S05]  /*4ff0*/  @!P1 IADD3 R8, P0, PT, R16, 0x580, RZ ;  /* 0x0000058010089810 */ /* 0x000fea0007f1e0ff */
[----:B------:R-:W-:Y:S01]  /*5000*/  @!P1 IMAD.X R6, RZ, RZ, R17, P0 ;  /* 0x000000ffff069224 */ /* 0x000fe200000e0611 */
[----:B---3--:R-:W-:Y:S07]  /*5010*/  @!P2 BRA `(.L_x_93) ;  /* 0x0000005400e8a947 */ /* 0x008fee0003800000 */
.L_x_185:
[----:B------:R-:W-:Y:S01]  /*5020*/  @!P1 R2UR UR5, R8 ;  /* 0x00000000080592ca */ /* 0x000fe200000e0000 */
[----:B------:R-:W-:Y:S01]  /*5030*/  VOTEU.ALL UP0, P1 ;  /* 0x0000000000ff7886 */ /* 0x000fe20000800000 */
[----:B------:R-:W-:Y:S01]  /*5040*/  @!P1 R2UR UR4, R6 ;  /* 0x00000000060492ca */ /* 0x000fe200000e0000 */
[----:B------:R-:W-:Y:S01]  /*5050*/  UMOV UR6, 0x0 ;  /* 0x0000000000067882 */ /* 0x000fe20000000000 */
[----:B------:R-:W-:Y:S01]  /*5060*/  UMOV UR7, 0x10000000 ;  /* 0x1000000000077882 */ /* 0x000fe20000000000 */
[----:B------:R-:W-:Y:S01]  /*5070*/  UMOV UR44, UR36 ;  /* 0x00000024002c7c82 */ /* 0x000fe20008000000 */
[----:B------:R-:W-:Y:S01]  /*5080*/  @!UP0 UIADD3 UR40, UPT, UPT, UR21, 0x200, URZ ;  /* 0x0000020015288890 */ /* 0x000fe2000fffe0ff */
[----:B--2---:R-:W-:Y:S01]  /*5090*/  @!P1 IMAD.MOV.U32 R0, RZ, RZ, 0x2000 ;  /* 0x00002000ff009424 */ /* 0x004fe200078e00ff */
[----:B------:R-:W-:Y:S01]  /*50a0*/  @!UP0 UIADD3 UR10, UPT, UPT, UR42, 0x80, URZ ;  /* 0x000000802a0a8890 */ /* 0x000fe2000fffe0ff */
[----:B------:R-:W-:Y:S01]  /*50b0*/  @!P1 IADD3 R8, P0, PT, R16, 0x580, RZ ;  /* 0x0000058010089810 */ /* 0x000fe20007f1e0ff */
[----:B------:R-:W-:Y:S01]  /*50c0*/  @!UP0 UIADD3 UR8, UPT, UPT, UR21, 0x1200, URZ ;  /* 0x0000120015088890 */ /* 0x000fe2000fffe0ff */
[----:B------:R-:W-:Y:S02]  /*50d0*/  VOTEU.ALL UP0, P1 ;  /* 0x0000000000ff7886 */ /* 0x000fe40000800000 */
[----:B------:R-:W-:Y:S01]  /*50e0*/  IMAD.U32 R10, RZ, RZ, UR5 ;  /* 0x00000005ff0a7e24 */ /* 0x000fe2000f8e00ff */
[----:B------:R-:W-:Y:S01]  /*50f0*/  UMOV UR9, UR41 ;  /* 0x0000002900097c82 */ /* 0x000fe20008000000 */
[----:B------:R-:W-:Y:S01]  /*5100*/  IMAD.U32 R11, RZ, RZ, UR4 ;  /* 0x00000004ff0b7e24 */ /* 0x000fe2000f8e00ff */
[----:B------:R-:W-:Y:S01]  /*5110*/  UMOV UR11, UR43 ;  /* 0x0000002b000b7c82 */ /* 0x000fe20008000000 */
[----:B------:R-:W-:Y:S01]  /*5120*/  UMOV UR12, UR36 ;  /* 0x00000024000c7c82 */ /* 0x000fe20008000000 */
[----:B------:R-:W-:Y:S01]  /*5130*/  @!P1 R2UR UR4, R10 ;  /* 0x000000000a0492ca */ /* 0x000fe200000e0000 */
[----:B------:R-:W-:Y:S01]  /*5140*/  @!P1 IMAD.X R6, RZ, RZ, R17, P0 ;  /* 0x000000ffff069224 */ /* 0x000fe200000e0611 */
[----:B------:R-:W-:Y:S11]  /*5150*/  @!P1 R2UR UR5, R11 ;  /* 0x000000000b0592ca */ /* 0x000ff600000e0000 */
[----:B------:R-:W-:Y:S02]  /*5160*/  @!UPT UIADD3 URZ, UPT, UPT, URZ, URZ, URZ ;  /* 0x000000fffffff290 */ /* 0x000fe4000fffe0ff */
[----:B------:R2:W-:Y:S01]  /*5170*/  @!UP0 UTMALDG.3D [UR40], [UR4], desc[UR6] ;  /* 0x00000628040085b4 */ /* 0x0005e20008011000 */
[----:B------:R-:W-:Y:S05]  /*5180*/  VOTEU.ALL UP0, P1 ;  /* 0x0000000000ff7886 */ /* 0x000fea0000800000 */
[----:B------:R2:W-:Y:S01]  /*5190*/  @!UP0 UTMALDG.3D [UR8], [UR4], desc[UR6] ;  /* 0x00000608040085b4 */ /* 0x0005e20008011000 */
[----:B------:R2:W-:Y:S01]  /*51a0*/  @!P1 SYNCS.ARRIVE.TRANS64.RED.A0TR RZ, [UR21+0x50], R0 ;  /* 0x00005000ffff99a7 */ /* 0x0005e20008300415 */
[----:B------:R-:W-:Y:S01]  /*51b0*/  SYNCS.ARRIVE.TRANS64.RED.A1T0 RZ, [UR46], RZ ;  /* 0x000000ffffff79a7 */ /* 0x000fe2000810042e */
[----:B------:R-:W3:Y:S02]  /*51c0*/  SYNCS.PHASECHK.TRANS64.TRYWAIT P2, [UR21+0x78], R9 ;  /* 0x00007809ff0075a7 */ /* 0x000ee40008041115 */
[----:B--23--:R-:W-:Y:S05]  /*51d0*/  @!P2 BRA `(.L_x_94) ;  /* 0x000000540090a947 */ /* 0x00cfea0003800000 */
.L_x_187:
        /* <DEDUP_REMOVED lines=10> */
[----:B------:R-:W-:Y:S02]  /*5280*/  @!UP0 UIADD3 UR10, UPT, UPT, UR42, 0xa0, URZ ;  /* 0x000000a02a0a8890 */ /* 0x000fe4000fffe0ff */
[----:B------:R-:W-:Y:S01]  /*5290*/  @!UP0 UIADD3 UR8, UPT, UPT, UR21, 0x3200, URZ ;  /* 0x0000320015088890 */ /* 0x000fe2000fffe0ff */
[----:B------:R-:W-:Y:S01]  /*52a0*/  IMAD.U32 R10, RZ, RZ, UR5 ;  /* 0x00000005ff0a7e24 */ /* 0x000fe2000f8e00ff */
[----:B------:R-:W-:Y:S01]  /*52b0*/  VOTEU.ALL UP0, P1 ;  /* 0x0000000000ff7886 */ /* 0x000fe20000800000 */
[----:B------:R-:W-:Y:S01]  /*52c0*/  IMAD.U32 R11, RZ, RZ, UR4 ;  /* 0x00000004ff0b7e24 */ /* 0x000fe2000f8e00ff */
[----:B------:R-:W-:Y:S01]  /*52d0*/  UMOV UR9, UR33 ;  /* 0x0000002100097c82 */ /* 0x000fe20008000000 */
[----:B------:R-:W-:Y:S01]  /*52e0*/  UMOV UR11, UR43 ;  /* 0x0000002b000b7c82 */ /* 0x000fe20008000000 */
[----:B------:R-:W-:Y:S01]  /*52f0*/  @!P1 R2UR UR4, R10 ;  /* 0x000000000a0492ca */ /* 0x000fe200000e0000 */
[----:B------:R-:W-:Y:S01]  /*5300*/  UMOV UR12, UR36 ;  /* 0x00000024000c7c82 */ /* 0x000fe20008000000 */
[----:B------:R-:W-:Y:S01]  /*5310*/  @!P1 R2UR UR5, R11 ;  /* 0x000000000b0592ca */ /* 0x000fe200000e0000 */
[----:B------:R-:W-:Y:S11]  /*5320*/  @!P1 IMAD.X R6, RZ, RZ, R17, P0 ;  /* 0x000000ffff069224 */ /* 0x000ff600000e0611 */
[----:B------:R-:W-:Y:S01]  /*5330*/  @!UPT UIADD3 URZ, UPT, UPT, URZ, URZ, URZ ;  /* 0x000000fffffff290 */ /* 0x000fe2000fffe0ff */
[----:B------:R2:W-:Y:S01]  /*5340*/  @!UP0 UTMALDG.3D [UR32], [UR4], desc[UR6] ;  /* 0x00000620040085b4 */ /* 0x0005e20008011000 */
[----:B------:R-:W-:Y:S05]  /*5350*/  VOTEU.ALL UP0, P1 ;  /* 0x0000000000ff7886 */ /* 0x000fea0000800000 */
[----:B------:R2:W-:Y:S01]  /*5360*/  @!UP0 UTMALDG.3D [UR8], [UR4], desc[UR6] ;  /* 0x00000608040085b4 */ /* 0x0005e20008011000 */
[----:B------:R2:W-:Y:S01]  /*5370*/  @!P1 SYNCS.ARRIVE.TRANS64.RED.A0TR RZ, [UR21+0x58], R0 ;  /* 0x00005800ffff99a7 */ /* 0x0005e20008300415 */
[----:B------:R-:W-:Y:S01]  /*5380*/  SYNCS.ARRIVE.TRANS64.RED.A1T0 RZ, [UR39], RZ ;  /* 0x000000ffffff79a7 */ /* 0x000fe20008100427 */
[----:B------:R-:W3:Y:S02]  /*5390*/  SYNCS.PHASECHK.TRANS64.TRYWAIT P2, [UR21+0x80], R9 ;  /* 0x00008009ff0075a7 */ /* 0x000ee40008041115 */
[----:B--23--:R-:W-:Y:S05]  /*53a0*/  @!P2 BRA `(.L_x_95) ;  /* 0x000000540034a947 */ /* 0x00cfea0003800000 */
.L_x_189:
        /* <DEDUP_REMOVED lines=9> */
[----:B------:R-:W-:Y:S01]  /*5440*/  VIADD R14, R14, 0x1 ;  /* 0x000000010e0e7836 */ /* 0x000fe20000000000 */
        /* <DEDUP_REMOVED lines=10> */
[----:B------:R-:W-:Y:S11]  /*54f0*/  UMOV UR12, UR36 ;  /* 0x00000024000c7c82 */ /* 0x000ff60008000000 */
        /* <DEDUP_REMOVED lines=8> */
.L_x_191:
[----:B------:R-:W-:Y:S01]  /*5580*/  UPLOP3.LUT UP2, UPT, UPT, UPT, UPT, 0x80, 0x8 ;  /* 0x000000000008789c */ /* 0x000fe20003f4f070 */
[----:B------:R-:W-:Y:S01]  /*5590*/  @!P1 IADD3 R6, P0, PT, R16, 0x580, RZ ;  /* 0x0000058010069810 */ /* 0x000fe20007f1e0ff */
[----:B------:R-:W-:Y:S01]  /*55a0*/  UMOV UR6, 0x0 ;  /* 0x0000000000067882 */ /* 0x000fe20000000000 */
[----:B------:R-:W-:Y:S01]  /*55b0*/  UMOV UR7, 0x10000000 ;  /* 0x1000000000077882 */ /* 0x000fe20000000000 */
[----:B------:R-:W-:Y:S01]  /*55c0*/  VOTEU.ALL UP0, P1 ;  /* 0x0000000000ff7886 */ /* 0x000fe20000800000 */
[----:B------:R-:W-:Y:S01]  /*55d0*/  @!P1 R2UR UR5, R6 ;  /* 0x00000000060592ca */ /* 0x000fe200000e0000 */
[----:B--2---:R-:W-:Y:S01]  /*55e0*/  @!P1 IMAD.X R0, RZ, RZ, R17, P0 ;  /* 0x000000ffff009224 */ /* 0x004fe200000e0611 */
[----:B------:R-:W-:Y:S01]  /*55f0*/  UMOV UR19, UR43 ;  /* 0x0000002b00137c82 */ /* 0x000fe20008000000 */
[----:B------:R-:W-:Y:S01]  /*5600*/  UMOV UR20, UR36 ;  /* 0x0000002400147c82 */ /* 0x000fe20008000000 */
[----:B------:R-:W-:Y:S01]  /*5610*/  @!UP0 UIADD3 UR18, UPT, UPT, UR42, 0x60, URZ ;  /* 0x000000602a128890 */ /* 0x000fe2000fffe0ff */
[----:B------:R-:W-:Y:S01]  /*5620*/  R2UR UR26, R82 ;  /* 0x00000000521a72ca */ /* 0x000fe200000e0000 */
[----:B------:R-:W-:Y:S01]  /*5630*/  @!UP0 UIADD3 UR16, UPT, UPT, UR21, 0x6200, URZ ;  /* 0x0000620015108890 */ /* 0x000fe2000fffe0ff */
[----:B------:R-:W-:Y:S01]  /*5640*/  @!P1 R2UR UR4, R0 ;  /* 0x00000000000492ca */ /* 0x000fe200000e0000 */
[----:B------:R-:W-:Y:S01]  /*5650*/  @!UP0 UIADD3 UR17, UPT, UPT, UR21, 0x68, URZ ;  /* 0x0000006815118890 */ /* 0x000fe2000fffe0ff */
[----:B------:R-:W-:Y:S01]  /*5660*/  R2UR UR24, R83 ;  /* 0x00000000531872ca */ /* 0x000fe200000e0000 */
[----:B------:R-:W-:Y:S01]  /*5670*/  @!UP0 UIADD3 UR10, UPT, UPT, UR42, 0xe0, URZ ;  /* 0x000000e02a0a8890 */ /* 0x000fe2000fffe0ff */
[----:B------:R-:W-:Y:S01]  /*5680*/  ISETP.NE.AND P0, PT, R14, 0x2, PT ;  /* 0x000000020e00780c */ /* 0x000fe20003f05270 */
[----:B------:R-:W-:Y:S01]  /*5690*/  @!UP0 UIADD3 UR8, UPT, UPT, UR21, 0x7200, URZ ;  /* 0x0000720015088890 */ /* 0x000fe2000fffe0ff */
[----:B------:R-:W-:Y:S01]  /*56a0*/  IMAD.U32 R8, RZ, RZ, UR5 ;  /* 0x00000005ff087e24 */ /* 0x000fe2000f8e00ff */
[----:B------:R-:W-:Y:S01]  /*56b0*/  VOTEU.ALL UP0, P1 ;  /* 0x0000000000ff7886 */ /* 0x000fe20000800000 */
[----:B------:R-:W-:Y:S01]  /*56c0*/  UMOV UR11, UR43 ;  /* 0x0000002b000b7c82 */ /* 0x000fe20008000000 */
[----:B------:R-:W-:Y:S01]  /*56d0*/  UMOV UR12, UR36 ;  /* 0x00000024000c7c82 */ /* 0x000fe20008000000 */
[----:B------:R-:W-:Y:S01]  /*56e0*/  UMOV UR9, UR17 ;  /* 0x0000001100097c82 */ /* 0x000fe20008000000 */
[----:B------:R-:W-:Y:S01]  /*56f0*/  SEL R0, RZ, 0x1, P0 ;  /* 0x00000001ff007807 */ /* 0x000fe20000000000 */
[----:B------:R-:W-:Y:S01]  /*5700*/  UIADD3 UR32, UPT, UPT, UR13, UR26, URZ ;  /* 0x0000001a0d207290 */ /* 0x000fe2000fffe0ff */
[----:B------:R-:W-:Y:S01]  /*5710*/  IMAD.U32 R9, RZ, RZ, UR4 ;  /* 0x00000004ff097e24 */ /* 0x000fe2000f8e00ff */
[----:B------:R-:W-:Y:S01]  /*5720*/  @!P1 R2UR UR4, R8 ;  /* 0x00000000080492ca */ /* 0x000fe200000e0000 */
[----:B------:R-:W-:Y:S01]  /*5730*/  UMOV UR36, UR29 ;  /* 0x0000001d00247c82 */ /* 0x000fe20008000000 */
[----:B------:R-:W-:Y:S02]  /*5740*/  LOP3.LUT R13, R13, R0, RZ, 0x3c, !PT ;  /* 0x000000000d0d7212 */ /* 0x000fe400078e3cff */
[----:B------:R-:W-:Y:S02]  /*5750*/  @!P1 R2UR UR5, R9 ;  /* 0x00000000090592ca */ /* 0x000fe400000e0000 */
[----:B------:R-:W-:Y:S02]  /*5760*/  LOP3.LUT R15, R15, 0x1, RZ, 0x3c, !PT ;  /* 0x000000010f0f7812 */ /* 0x000fe400078e3cff */
[----:B------:R-:W-:Y:S09]  /*5770*/  SEL R14, R14, RZ, P0 ;  /* 0x000000ff0e0e7207 */ /* 0x000ff20000000000 */
[----:B------:R2:W-:Y:S01]  /*5780*/  @!UP0 UTMALDG.3D [UR16], [UR4], desc[UR6] ;  /* 0x00000610040085b4 */ /* 0x0005e20008011000 */
[----:B------:R-:W-:Y:S05]  /*5790*/  VOTEU.ALL UP0, P1 ;  /* 0x0000000000ff7886 */ /* 0x000fea0000800000 */
[----:B------:R3:W-:Y:S01]  /*57a0*/  @!UP0 UTMALDG.3D [UR8], [UR4], desc[UR6] ;  /* 0x00000608040085b4 */ /* 0x0007e20008011000 */
[----:B------:R3:W-:Y:S01]  /*57b0*/  @!P1 SYNCS.ARRIVE.TRANS64.RED.A0TR RZ, [UR21+0x68], R7 ;  /* 0x00006807ffff99a7 */ /* 0x0007e20008300415 */
[----:B------:R-:W-:Y:S01]  /*57c0*/  SYNCS.ARRIVE.TRANS64.RED.A1T0 RZ, [UR37], RZ ;  /* 0x000000ffffff79a7 */ /* 0x000fe20008100425 */
[----:B--2---:R-:W-:Y:S01]  /*57d0*/  UIADD3 UR20, UPT, UPT, UR14, UR24, URZ ;  /* 0x000000180e147290 */ /* 0x004fe2000fffe0ff */
[----:B------:R-:W-:Y:S11]  /*57e0*/  BRA.U UP1, `(.L_x_97) ;  /* 0xfffffff101047547 */ /* 0x000ff6000b83ffff */
[----:B------:R-:W-:-:S04]  /*57f0*/  SHF.L.U32 R3, R15, 0x1f, RZ ;  /* 0x0000001f0f037819 */ /* 0x000fc800000006ff */
[----:B------:R-:W2:Y:S02]  /*5800*/  SYNCS.PHASECHK.TRANS64.TRYWAIT P0, [UR21+0x70], R3 ;  /* 0x00007003ff0075a7 */ /* 0x000ea40008001115 */
[----:B--2---:R-:W-:Y:S05]  /*5810*/  @!P0 BRA `(.L_x_98) ;  /* 0x0000005000488947 */ /* 0x004fea0003800000 */
.L_x_193:
[----:B------:R-:W4:Y:S02]  /*5820*/  SYNCS.PHASECHK.TRANS64.TRYWAIT P0, [UR21+0x78], R3 ;  /* 0x00007803ff0075a7 */ /* 0x000f240008001115 */
[----:B----4-:R-:W-:Y:S05]  /*5830*/  @!P0 BRA `(.L_x_99) ;  /* 0x0000005000588947 */ /* 0x010fea0003800000 */
.L_x_195:
[----:B------:R-:W4:Y:S02]  /*5840*/  SYNCS.PHASECHK.TRANS64.TRYWAIT P0, [UR21+0x80], R3 ;  /* 0x00008003ff0075a7 */ /* 0x000f240008001115 */
[----:B----4-:R-:W-:Y:S05]  /*5850*/  @!P0 BRA `(.L_x_100) ;  /* 0x0000005000688947 */ /* 0x010fea0003800000 */
.L_x_197:
[----:B--2---:R-:W-:-:S07]  /*5860*/  MOV R0, UR21 ;  /* 0x0000001500007c02 */ /* 0x004fce0008000f00 */
.L_x_101:
[----:B--2---:R-:W-:-:S04]  /*5870*/  SHF.L.U32 R3, R15, 0x1f, RZ ;  /* 0x0000001f0f037819 */ /* 0x004fc800000006ff */
[----:B------:R2:W4:Y:S03]  /*5880*/  SYNCS.PHASECHK.TRANS64.TRYWAIT P0, [R0+URZ+0x88], R3 ;  /* 0x00008803000075a7 */ /* 0x00052600080011ff */
[----:B----4-:R-:W-:Y:S05]  /*5890*/  @!P0 NANOSLEEP.SYNCS 0x989680 ;  /* 0x009896800000895d */ /* 0x010fea0003900000 */
[----:B------:R-:W4:Y:S02]  /*58a0*/  @!P0 SYNCS.PHASECHK.TRANS64 P0, [R0+URZ+0x88], R3 ;  /* 0x00008803000085a7 */ /* 0x000f2400080010ff */
[----:B-1-34-:R-:W-:Y:S05]  /*58b0*/  @P0 EXIT ;  /* 0x000000000000094d */ /* 0x01afea0003800000 */
[----:B------:R-:W-:Y:S05]  /*58c0*/  BRA `(.L_x_101) ;  /* 0xfffffffc00e87947 */ /* 0x000fea000383ffff */
.L_x_86:
[----:B------:R-:W-:-:S06]  /*58d0*/  UISETP.GE.AND UP0, UPT, UR13, 0x4, UPT ;  /* 0x000000040d00788c */ /* 0x000fcc000bf06270 */
[----:B------:R-:W-:-:S13]  /*58e0*/  PLOP3.LUT P0, PT, PT, PT, UP0, 0x80, 0x8 ;  /* 0x000000000008781c */ /* 0x000fda0003f0f008 */
[----:B------:R-:W-:Y:S05]  /*58f0*/  @!P0 EXIT ;  /* 0x000000000000894d */ /* 0x000fea0003800000 */
[----:B------:R-:W1:Y:S08]  /*5900*/  S2UR UR4, SR_CgaCtaId ;  /* 0x00000000000479c3 */ /* 0x000e700000008800 */
[----:B------:R-:W-:Y:S01]  /*5910*/  BAR.SYNC.DEFER_BLOCKING 0x6, 0xa0 ;  /* 0x0182800000007b1d */ /* 0x000fe20000010000 */
[----:B------:R-:W-:Y:S01]  /*5920*/  IMAD.SHL.U32 R3, R95, 0x20, RZ ;  /* 0x000000205f037824 */ /* 0x000fe200078e00ff */
[C---:B------:R-:W-:Y:S01]  /*5930*/  SHF.L.U32 R4, R81.reuse, 0x15, RZ ;  /* 0x0000001551047819 */ /* 0x040fe200000006ff */
[----:B------:R-:W-:Y:S01]  /*5940*/  IMAD.SHL.U32 R5, R81, 0x400, RZ ;  /* 0x0000040051057824 */ /* 0x000fe200078e00ff */
[C---:B------:R-:W-:Y:S01]  /*5950*/  LOP3.LUT R96, R95.reuse, 0x60, RZ, 0xc0, !PT ;  /* 0x000000605f607812 */ /* 0x040fe200078ec0ff */
[----:B------:R-:W-:Y:S01]  /*5960*/  IMAD.SHL.U32 R2, R95, 0x4, RZ ;  /* 0x000000045f027824 */ /* 0x000fe200078e00ff */
[----:B------:R-:W-:-:S02]  /*5970*/  UMOV UR43, 0x400 ;  /* 0x00000400002b7882 */ /* 0x000fc40000000000 */
[----:B------:R-:W2:Y:S01]  /*5980*/  LDC.64 R78, c[0x0][0x8b0] ;  /* 0x00022c00ff4e7b82 */ /* 0x000ea20000000a00 */
[----:B------:R-:W-:Y:S01]  /*5990*/  LOP3.LUT R94, R3, 0xb20, RZ, 0xc0, !PT ;  /* 0x00000b20035e7812 */ /* 0x000fe200078ec0ff */
[----:B------:R-:W-:Y:S01]  /*59a0*/  IMAD.U32 R37, R95, 0x10000, RZ ;  /* 0x000100005f257824 */ /* 0x000fe200078e00ff */
[----:B------:R-:W-:Y:S01]  /*59b0*/  LOP3.LUT R3, R3, 0xc0, RZ, 0xc0, !PT ;  /* 0x000000c003037812 */ /* 0x000fe200078ec0ff */
[----:B------:R-:W-:Y:S01]  /*59c0*/  HFMA2 R36, -RZ, RZ, 0, 0 ;  /* 0x00000000ff247431 */ /* 0x000fe200000001ff */
[----:B------:R-:W-:Y:S01]  /*59d0*/  LOP3.LUT R94, R94, 0x400, R5, 0xf8, !PT ;  /* 0x000004005e5e7812 */ /* 0x000fe200078ef805 */
[----:B------:R-:W-:Y:S01]  /*59e0*/  IMAD.MOV.U32 R91, RZ, RZ, 0x1 ;  /* 0x00000001ff5b7424 */ /* 0x000fe200078e00ff */
[----:B------:R-:W-:Y:S01]  /*59f0*/  LOP3.LUT R3, R3, 0x18, R2, 0xf8, !PT ;  /* 0x0000001803037812 */ /* 0x000fe200078ef802 */
[----:B------:R-:W3:Y:S01]  /*5a00*/  LDC.64 R76, c[0x0][0x8a8] ;  /* 0x00022a00ff4c7b82 */ /* 0x000ee20000000a00 */
[----:B------:R-:W-:Y:S01]  /*5a10*/  LOP3.LUT R4, R4, 0x200000, RZ, 0xc0, !PT ;  /* 0x0020000004047812 */ /* 0x000fe200078ec0ff */
[----:B------:R-:W-:Y:S01]  /*5a20*/  IMAD.MOV.U32 R90, RZ, RZ, RZ ;  /* 0x000000ffff5a7224 */ /* 0x000fe200078e00ff */
[----:B------:R-:W-:Y:S01]  /*5a30*/  LOP3.LUT R94, R94, R3, RZ, 0xfc, !PT ;  /* 0x000000035e5e7212 */ /* 0x000fe200078efcff */
[----:B------:R-:W-:Y:S01]  /*5a40*/  IMAD.MOV.U32 R87, RZ, RZ, RZ ;  /* 0x000000ffff577224 */ /* 0x000fe200078e00ff */
[----:B------:R-:W-:Y:S01]  /*5a50*/  LOP3.LUT R93, R95, 0x2, RZ, 0xc0, !PT ;  /* 0x000000025f5d7812 */ /* 0x000fe200078ec0ff */
[----:B------:R-:W4:Y:S01]  /*5a60*/  LDCU UR59, c[0x0][0x370] ;  /* 0x00006e00ff3b77ac */ /* 0x000f220008000800 */
[----:B------:R-:W-:-:S02]  /*5a70*/  LOP3.LUT R37, R4, 0x400000, R37, 0xf8, !PT ;  /* 0x0040000004257812 */ /* 0x000fc400078ef825 */
[----:B------:R-:W-:Y:S01]  /*5a80*/  LOP3.LUT R95, R95, 0x4, RZ, 0xc0, !PT ;  /* 0x000000045f5f7812 */ /* 0x000fe200078ec0ff */
[----:B-1----:R-:W-:Y:S01]  /*5a90*/  ULEA UR43, UR4, UR43, 0x18 ;  /* 0x0000002b042b7291 */ /* 0x002fe2000f8ec0ff */
[----:B------:R-:W-:Y:S01]  /*5aa0*/  MOV R89, RZ ;  /* 0x000000ff00597202 */ /* 0x000fe20000000f00 */
[----:B------:R-:W1:Y:S02]  /*5ab0*/  LDCU UR42, c[0x0][0xb0c] ;  /* 0x00016180ff2a77ac */ /* 0x000e640008000800 */
[----:B------:R-:W-:Y:S01]  /*5ac0*/  UIADD3 UR4, UPT, UPT, UR43, 0x200, URZ ;  /* 0x000002002b047890 */ /* 0x000fe2000fffe0ff */
[----:B------:R-:W1:Y:S04]  /*5ad0*/  LDCU UR39, c[0x0][0xb30] ;  /* 0x00016600ff2777ac */ /* 0x000e680008000800 */
[----:B------:R-:W4:Y:S01]  /*5ae0*/  LDS R0, [UR43+0x150] ;  /* 0x0001502bff007984 */ /* 0x000f220008000800 */
[----:B------:R-:W-:Y:S01]  /*5af0*/  MOV R85, UR4 ;  /* 0x0000000400557c02 */ /* 0x000fe20008000f00 */
[----:B------:R-:W1:Y:S04]  /*5b00*/  LDCU.64 UR56, c[0x0][0x888] ;  /* 0x00011100ff3877ac */ /* 0x000e680008000a00 */
[----:B------:R-:W-:Y:S01]  /*5b10*/  IMAD R94, R94, 0x2, R85 ;  /* 0x000000025e5e7824 */ /* 0x000fe200078e0255 */
[----:B------:R-:W1:Y:S03]  /*5b20*/  LDCU.64 UR40, c[0x0][0xb28] ;  /* 0x00016500ff2877ac */ /* 0x000e660008000a00 */
[--C-:B------:R-:W-:Y:S01]  /*5b30*/  IMAD R93, R93, -0x10, R94.reuse ;  /* 0xfffffff05d5d7824 */ /* 0x100fe200078e025e */
[----:B------:R-:W1:Y:S01]  /*5b40*/  LDCU.64 UR62, c[0x0][0x890] ;  /* 0x00011200ff3e77ac */ /* 0x000e620008000a00 */
[----:B------:R-:W-:Y:S01]  /*5b50*/  IMAD R92, R95, -0x10, R94 ;  /* 0xfffffff05f5c7824 */ /* 0x000fe200078e025e */
[----:B------:R-:W1:Y:S01]  /*5b60*/  LDCU.128 UR52, c[0x0][0xb10] ;  /* 0x00016200ff3477ac */ /* 0x000e620008000c00 */
[----:B------:R-:W1:Y:S01]  /*5b70*/  LDCU UR58, c[0x0][0x374] ;  /* 0x00006e80ff3a77ac */ /* 0x000e620008000800 */
[----:B------:R-:W-:Y:S01]  /*5b80*/  UMOV UR47, URZ ;  /* 0x000000ff002f7c82 */ /* 0x000fe20008000000 */
[----:B------:R-:W-:Y:S01]  /*5b90*/  UMOV UR46, URZ ;  /* 0x000000ff002e7c82 */ /* 0x000fe20008000000 */
[----:B-1234-:R-:W-:-:S07]  /*5ba0*/  IMAD.IADD R37, R0, 0x1, R37 ;  /* 0x0000000100257824 */ /* 0x01efce00078e0225 */
.L_x_145:
[----:B------:R-:W-:Y:S02]  /*5bb0*/  LEA R3, R87, UR43, 0x3 ;  /* 0x0000002b57037c11 */ /* 0x000fe4000f8e18ff */
[----:B------:R-:W-:Y:S02]  /*5bc0*/  SHF.L.U32 R0, R89, 0x1f, RZ ;  /* 0x0000001f59007819 */ /* 0x000fe400000006ff */
[----:B------:R-:W-:Y:S02]  /*5bd0*/  LEA R5, R87, UR43, 0x4 ;  /* 0x0000002b57057c11 */ /* 0x000fe4000f8e20ff */
[----:B-1----:R-:W1:Y:S02]  /*5be0*/  SYNCS.PHASECHK.TRANS64.TRYWAIT P0, [R3+URZ+0xa0], R0 ;  /* 0x0000a000030075a7 */ /* 0x002e6400080011ff */
[----:B-12---:R-:W-:Y:S05]  /*5bf0*/  @!P0 BRA `(.L_x_102) ;  /* 0x0000004c00988947 */ /* 0x006fea0003800000 */
.L_x_198:
        /* <DEDUP_REMOVED lines=11> */
[----:B------:R-:W-:Y:S01]  /*5cb0*/  PLOP3.LUT P0, PT, PT, PT, UP1, 0x80, 0x8 ;  /* 0x000000000008781c */ /* 0x000fe20003f0f018 */
[----:B------:R-:W-:Y:S11]  /*5cc0*/  UP2UR UR61, UPR, URZ, 0x2 ;  /* 0x00000002ff3d7883 */ /* 0x000ff60008000000 */
[----:B------:R-:W-:Y:S01]  /*5cd0*/  @!UPT UIADD3 URZ, UPT, UPT, URZ, URZ, URZ ;  /* 0x000000fffffff290 */ /* 0x000fe2000fffe0ff */
[----:B-1----:R-:W-:Y:S02]  /*5ce0*/  @P0 SHF.R.U32.HI R0, RZ, 0x10, R5 ;  /* 0x00000010ff000819 */ /* 0x002fe40000011605 */
        /* <DEDUP_REMOVED lines=12> */
[----:B------:R-:W2:Y:S01]  /*5db0*/  LDCU UR12, c[0x0][0xb20] ;  /* 0x00016400ff0c77ac */ /* 0x000ea20008000800 */
[----:B------:R-:W-:Y:S02]  /*5dc0*/  UIMAD.WIDE.U32 UR4, UR58, UR55, URZ ;  /* 0x000000373a0472a5 */ /* 0x000fe4000f8e00ff */
[----:B------:R-:W-:Y:S02]  /*5dd0*/  UIMAD.WIDE.U32 UR6, UR59, UR52, URZ ;  /* 0x000000343b0672a5 */ /* 0x000fe4000f8e00ff */
[----:B------:R-:W-:Y:S02]  /*5de0*/  UISETP.NE.AND UP0, UPT, UR54, 0x1, UPT ;  /* 0x000000013600788c */ /* 0x000fe4000bf05270 */
[----:B------:R-:W-:Y:S02]  /*5df0*/  UIMAD.WIDE.U32 UR8, UR37, UR55, URZ ;  /* 0x00000037250872a5 */ /* 0x000fe4000f8e00ff */
[----:B------:R-:W-:Y:S02]  /*5e00*/  UIMAD.WIDE.U32 UR10, UR38, UR52, URZ ;  /* 0x00000034260a72a5 */ /* 0x000fe4000f8e00ff */
[----:B------:R-:W-:Y:S02]  /*5e10*/  UISETP.NE.AND UP1, UPT, UR42, 0x1, UPT ;  /* 0x000000012a00788c */ /* 0x000fe4000bf25270 */
[----:B------:R-:W-:Y:S01]  /*5e20*/  UISETP.NE.AND UP2, UPT, UR45, 0x1, UPT ;  /* 0x000000012d00788c */ /* 0x000fe2000bf45270 */
[----:B------:R-:W-:Y:S02]  /*5e30*/  UMOV UR4, UR5 ;  /* 0x0000000500047c82 */ /* 0x000fe40008000000 */
[----:B--2---:R-:W-:Y:S03]  /*5e40*/  USHF.R.U32.HI UR5, URZ, UR12, UR4 ;  /* 0x0000000cff057299 */ /* 0x004fe60008011604 */
[----:B------:R-:W-:Y:S02]  /*5e50*/  UMOV UR4, UR7 ;  /* 0x0000000700047c82 */ /* 0x000fe40008000000 */
[----:B------:R-:W-:Y:S02]  /*5e60*/  USHF.R.U32.HI UR7, URZ, UR53, UR4 ;  /* 0x00000035ff077299 */ /* 0x000fe40008011604 */
[----:B------:R-:W-:Y:S02]  /*5e70*/  USEL UR4, UR58, UR5, !UP0 ;  /* 0x000000053a047287 */ /* 0x000fe4000c000000 */
[----:B------:R-:W-:Y:S01]  /*5e80*/  USEL UR7, UR59, UR7, !UP1 ;  /* 0x000000073b077287 */ /* 0x000fe2000c800000 */
[----:B------:R-:W-:Y:S01]  /*5e90*/  UMOV UR5, UR9 ;  /* 0x0000000900057c82 */ /* 0x000fe20008000000 */
[----:B------:R-:W-:Y:S02]  /*5ea0*/  UIMAD.WIDE.U32 UR8, UR4, UR40, URZ ;  /* 0x00000028040872a5 */ /* 0x000fe4000f8e00ff */
[----:B------:R-:W-:Y:S03]  /*5eb0*/  USHF.R.U32.HI UR6, URZ, UR12, UR5 ;  /* 0x0000000cff067299 */ /* 0x000fe60008011605 */
[----:B------:R-:W-:Y:S01]  /*5ec0*/  UMOV UR5, UR11 ;  /* 0x0000000b00057c82 */ /* 0x000fe20008000000 */
[----:B------:R-:W-:Y:S02]  /*5ed0*/  UIMAD.WIDE.U32 UR10, UR7, UR40, URZ ;  /* 0x00000028070a72a5 */ /* 0x000fe4000f8e00ff */
[----:B------:R-:W-:Y:S02]  /*5ee0*/  USHF.R.U32.HI UR12, URZ, UR53, UR5 ;  /* 0x00000035ff0c7299 */ /* 0x000fe40008011605 */
[----:B------:R-:W-:Y:S01]  /*5ef0*/  USEL UR6, UR37, UR6, !UP0 ;  /* 0x0000000625067287 */ /* 0x000fe2000c000000 */
[----:B------:R-:W-:Y:S02]  /*5f00*/  UMOV UR5, UR9 ;  /* 0x0000000900057c82 */ /* 0x000fe40008000000 */
[----:B------:R-:W-:Y:S01]  /*5f10*/  UMOV UR10, UR11 ;  /* 0x0000000b000a7c82 */ /* 0x000fe20008000000 */
[----:B------:R-:W-:Y:S02]  /*5f20*/  @UP2 USHF.R.U32.HI UR4, URZ, UR41, UR5 ;  /* 0x00000029ff042299 */ /* 0x000fe40008011605 */
[----:B------:R-:W-:Y:S02]  /*5f30*/  @UP2 USHF.R.U32.HI UR7, URZ, UR41, UR10 ;  /* 0x00000029ff072299 */ /* 0x000fe4000801160a */
[----:B------:R-:W-:Y:S02]  /*5f40*/  UIMAD UR4, UR45, UR4, URZ ;  /* 0x000000042d0472a4 */ /* 0x000fe4000f8e02ff */
        /* <DEDUP_REMOVED lines=8> */
[----:B------:R-:W-:Y:S02]  /*5fd0*/  USEL UR11, UR6, UR4, !UP2 ;  /* 0x00000004060b7287 */ /* 0x000fe4000d000000 */
[----:B------:R-:W-:Y:S02]  /*5fe0*/  UIADD3 UR8, UPT, UPT, -UR5, URZ, URZ ;  /* 0x000000ff05087290 */ /* 0x000fe4000fffe1ff */
[----:B------:R-:W-:Y:S01]  /*5ff0*/  UIADD3 UR10, UPT, UPT, -UR11, URZ, URZ ;  /* 0x000000ff0b0a7290 */ /* 0x000fe2000fffe1ff */
[----:B------:R-:W-:Y:S01]  /*6000*/  @!UP0 UMOV UR4, UR9 ;  /* 0x0000000900048c82 */ /* 0x000fe20008000000 */
[----:B------:R-:W-:Y:S02]  /*6010*/  UIADD3 UR9, UPT, UPT, -UR6, URZ, URZ ;  /* 0x000000ff06097290 */ /* 0x000fe4000fffe1ff */
[----:B------:R-:W-:Y:S02]  /*6020*/  @!UP0 USHF.R.U32.HI UR4, URZ, UR41, UR4 ;  /* 0x00000029ff048299 */ /* 0x000fe40008011604 */
[----:B------:R-:W-:Y:S02]  /*6030*/  UIMAD UR10, UR45, UR10, UR6 ;  /* 0x0000000a2d0a72a4 */ /* 0x000fe4000f8e0206 */
[----:B------:R-:W-:Y:S04]  /*6040*/  @!UP0 USEL UR4, UR5, UR4, !UP2 ;  /* 0x0000000405048287 */ /* 0x000fe8000d000000 */
[----:B------:R-:W-:Y:S02]  /*6050*/  @!UP0 UIMAD UR10, UR7, UR10, UR4 ;  /* 0x0000000a070a82a4 */ /* 0x000fe4000f8e0204 */
[----:B------:R-:W-:Y:S02]  /*6060*/  @!UP0 UIADD3 UR11, UPT, UPT, UR11, -UR4, URZ ;  /* 0x800000040b0b8290 */ /* 0x000fe4000fffe0ff */
[----:B------:R-:W-:Y:S02]  /*6070*/  UIMAD UR7, UR42, UR8, UR38 ;  /* 0x000000082a0772a4 */ /* 0x000fe4000f8e0226 */
[----:B------:R-:W-:Y:S02]  /*6080*/  @!UP0 UIMAD UR6, UR11, UR45, UR5 ;  /* 0x0000002d0b0682a4 */ /* 0x000fe4000f8e0205 */
[----:B------:R-:W-:Y:S01]  /*6090*/  UIMAD UR4, UR54, UR9, UR37 ;  /* 0x00000009360472a4 */ /* 0x000fe2000f8e0225 */
[----:B------:R-:W-:Y:S02]  /*60a0*/  @!UP0 UMOV UR5, UR10 ;  /* 0x0000000a00058c82 */ /* 0x000fe40008000000 */
[----:B------:R-:W-:Y:S02]  /*60b0*/  UIMAD UR38, UR5, UR42, UR7 ;  /* 0x0000002a052672a4 */ /* 0x000fe4000f8e0207 */
[----:B------:R-:W-:Y:S11]  /*60c0*/  UIMAD UR37, UR6, UR54, UR4 ;  /* 0x00000036062572a4 */ /* 0x000ff6000f8e0204 */
[----:B------:R-:W-:Y:S01]  /*60d0*/  @!UPT UIADD3 URZ, UPT, UPT, URZ, URZ, URZ ;  /* 0x000000fffffff290 */ /* 0x000fe2000fffe0ff */
.L_x_103:
[----:B------:R-:W-:Y:S01]  /*60e0*/  UISETP.NE.AND UP0, UPT, UR39, 0x1, UPT ;  /* 0x000000012700788c */ /* 0x000fe2000bf05270 */
[----:B------:R-:W-:Y:S01]  /*60f0*/  LOP3.LUT P0, RZ, R85, 0x1b0, RZ, 0xc0, !PT ;  /* 0x000001b055ff7812 */ /* 0x000fe2000780c0ff */
[----:B------:R-:W-:Y:S01]  /*6100*/  USHF.L.U32 UR50, UR20, 0x6, URZ ;  /* 0x0000000614327899 */ /* 0x000fe200080006ff */
[----:B------:R-:W-:Y:S01]  /*6110*/  BSSY.RECONVERGENT B6, `(.L_x_104) ;  /* 0x0000034000067945 */ /* 0x000fe20003800200 */
[----:B------:R-:W-:Y:S01]  /*6120*/  USHF.L.U32 UR49, UR32, 0x8, URZ ;  /* 0x0000000820317899 */ /* 0x000fe200080006ff */
[----:B------:R-:W-:Y:S06]  /*6130*/  IADD3 R87, PT, PT, R87, 0x1, RZ ;  /* 0x0000000157577810 */ /* 0x000fec0007ffe0ff */
[----:B------:R-:W2:Y:S01]  /*6140*/  @!UP0 LDCU.128 UR12, c[0x0][0xb10] ;  /* 0x00016200ff0c87ac */ /* 0x000ea20008000c00 */
[----:B------:R-:W3:Y:S01]  /*6150*/  @!UP0 LDCU UR5, c[0x0][0xb0c] ;  /* 0x00016180ff0587ac */ /* 0x000ee20008000800 */
[----:B------:R-:W4:Y:S01]  /*6160*/  @!UP0 LDCU UR10, c[0x0][0xb20] ;  /* 0x00016400ff0a87ac */ /* 0x000f220008000800 */
[----:B--2---:R-:W-:Y:S02]  /*6170*/  UIMAD.WIDE.U32 UR8, UR38, UR12, URZ ;  /* 0x0000000c260872a5 */ /* 0x004fe4000f8e00ff */
[----:B------:R-:W-:Y:S02]  /*6180*/  UIMAD.WIDE.U32 UR6, UR37, UR15, URZ ;  /* 0x0000000f250672a5 */ /* 0x000fe4000f8e00ff */
[----:B------:R-:W-:Y:S03]  /*6190*/  @!UP0 UISETP.NE.AND UP1, UPT, UR14, 0x1, UPT ;  /* 0x000000010e00888c */ /* 0x000fe6000bf25270 */
[----:B------:R-:W-:Y:S01]  /*61a0*/  @!UP0 UMOV UR4, UR9 ;  /* 0x0000000900048c82 */ /* 0x000fe20008000000 */
[----:B---3--:R-:W-:Y:S02]  /*61b0*/  @!UP0 UISETP.NE.AND UP2, UPT, UR5, 0x1, UPT ;  /* 0x000000010500888c */ /* 0x008fe4000bf45270 */
[----:B------:R-:W-:Y:S01]  /*61c0*/  @!UP0 USHF.R.U32.HI UR4, URZ, UR13, UR4 ;  /* 0x0000000dff048299 */ /* 0x000fe20008011604 */
[----:B------:R-:W-:Y:S02]  /*61d0*/  @!UP0 UMOV UR6, UR7 ;  /* 0x0000000700068c82 */ /* 0x000fe40008000000 */
[----:B----4-:R-:W-:Y:S02]  /*61e0*/  @!UP0 USHF.R.U32.HI UR6, URZ, UR10, UR6 ;  /* 0x0000000aff068299 */ /* 0x010fe40008011606 */
[----:B------:R-:W-:Y:S02]  /*61f0*/  @!UP0 USEL UR7, UR38, UR4, !UP2 ;  /* 0x0000000426078287 */ /* 0x000fe4000d000000 */
[----:B------:R-:W-:Y:S04]  /*6200*/  @!UP0 USEL UR6, UR37, UR6, !UP1 ;  /* 0x0000000625068287 */ /* 0x000fe8000c800000 */
[----:B------:R-:W-:Y:S02]  /*6210*/  @!UP0 UIADD3 UR4, UPT, UPT, -UR7, UR6, URZ ;  /* 0x0000000607048290 */ /* 0x000fe4000fffe1ff */
[----:B------:R-:W-:Y:S02]  /*6220*/  @!UP0 UIADD3 UR6, UPT, UPT, UR7, -UR6, URZ ;  /* 0x8000000607068290 */ /* 0x000fe4000fffe0ff */
[----:B------:R-:W-:Y:S02]  /*6230*/  @!UP0 UIMAD UR38, UR4, UR5, UR38 ;  /* 0x00000005042682a4 */ /* 0x000fe4000f8e0226 */
[----:B------:R-:W-:Y:S01]  /*6240*/  @!UP0 UIMAD UR37, UR6, UR14, UR37 ;  /* 0x0000000e062582a4 */ /* 0x000fe2000f8e0225 */
[----:B------:R-:W-:Y:S11]  /*6250*/  @!P0 BRA `(.L_x_105) ;  /* 0x00000000007c8947 */ /* 0x000ff60003800000 */
[----:B------:R-:W2:Y:S01]  /*6260*/  LDCU.64 UR8, c[0x4][0x80] ;  /* 0x01001000ff0877ac */ /* 0x000ea20008000a00 */
[----:B------:R-:W-:Y:S01]  /*6270*/  MOV R2, 0x0 ;  /* 0x0000000000027802 */ /* 0x000fe20000000f00 */
[----:B------:R-:W-:Y:S02]  /*6280*/  HFMA2 R12, -RZ, RZ, 0, 5.9604644775390625e-08 ;  /* 0x00000001ff0c7431 */ /* 0x000fe400000001ff */
[----:B------:R-:W-:Y:S01]  /*6290*/  IMAD.MOV.U32 R8, RZ, RZ, 0x70 ;  /* 0x00000070ff087424 */ /* 0x000fe200078e00ff */
[----:B------:R3:W4:Y:S01]  /*62a0*/  LDC.64 R14, c[0x4][R2] ;  /* 0x01000000020e7b82 */ /* 0x0007220000000a00 */
[----:B------:R-:W1:Y:S01]  /*62b0*/  LDCU.64 UR6, c[0x4][0x88] ;  /* 0x01001100ff0677ac */ /* 0x000e620008000a00 */
[----:B------:R-:W-:Y:S01]  /*62c0*/  IMAD.MOV.U32 R13, RZ, RZ, RZ ;  /* 0x000000ffff0d7224 */ /* 0x000fe200078e00ff */
[----:B------:R-:W1:Y:S01]  /*62d0*/  LDCU.64 UR4, c[0x4][0x8] ;  /* 0x01000100ff0477ac */ /* 0x000e620008000a00 */
[----:B--2---:R-:W-:Y:S01]  /*62e0*/  MOV R5, UR9 ;  /* 0x0000000900057c02 */ /* 0x004fe20008000f00 */
[----:B------:R-:W-:Y:S01]  /*62f0*/  IMAD.U32 R4, RZ, RZ, UR8 ;  /* 0x00000008ff047e24 */ /* 0x000fe2000f8e00ff */
[----:B-1----:R-:W-:Y:S01]  /*6300*/  MOV R7, UR7 ;  /* 0x0000000700077c02 */ /* 0x002fe20008000f00 */
[----:B------:R-:W-:Y:S01]  /*6310*/  IMAD.U32 R6, RZ, RZ, UR6 ;  /* 0x00000006ff067e24 */ /* 0x000fe2000f8e00ff */
[----:B------:R-:W-:Y:S01]  /*6320*/  MOV R11, UR5 ;  /* 0x00000005000b7c02 */ /* 0x000fe20008000f00 */
[----:B------:R-:W-:Y:S02]  /*6330*/  IMAD.U32 R10, RZ, RZ, UR4 ;  /* 0x00000004ff0a7e24 */ /* 0x000fe4000f8e00ff */
[----:B------:R-:W-:Y:S07]  /*6340*/  LEPC R20, `(.L_x_106) ;  /* 0x000000001014794e */ /* 0x000fee0000000000 */
[----:B---345:R-:W-:Y:S05]  /*6350*/  CALL.ABS.NOINC R14 ;  /* 0x000000000e007343 */ /* 0x038fea0003c00000 */
.L_x_106:
[----:B------:R-:W1:Y:S01]  /*6360*/  LDCU.64 UR8, c[0x4][0x80] ;  /* 0x01001000ff0877ac */ /* 0x000e620008000a00 */
[----:B------:R-:W2:Y:S01]  /*6370*/  LDC.64 R2, c[0x4][R2] ;  /* 0x0100000002027b82 */ /* 0x000ea20000000a00 */
[----:B------:R-:W-:Y:S02]  /*6380*/  HFMA2 R12, -RZ, RZ, 0, 5.9604644775390625e-08 ;  /* 0x00000001ff0c7431 */ /* 0x000fe400000001ff */
[----:B------:R-:W-:Y:S02]  /*6390*/  IMAD.MOV.U32 R8, RZ, RZ, 0x70 ;  /* 0x00000070ff087424 */ /* 0x000fe400078e00ff */
[----:B------:R-:W-:Y:S01]  /*63a0*/  IMAD.MOV.U32 R13, RZ, RZ, RZ ;  /* 0x000000ffff0d7224 */ /* 0x000fe200078e00ff */
[----:B------:R-:W3:Y:S01]  /*63b0*/  LDCU.64 UR6, c[0x4][0x88] ;  /* 0x01001100ff0677ac */ /* 0x000ee20008000a00 */
[----:B------:R-:W4:Y:S01]  /*63c0*/  LDCU.64 UR4, c[0x4][0x8] ;  /* 0x01000100ff0477ac */ /* 0x000f220008000a00 */
[----:B-1----:R-:W-:Y:S02]  /*63d0*/  MOV R4, UR8 ;  /* 0x0000000800047c02 */ /* 0x002fe40008000f00 */
[----:B------:R-:W-:Y:S02]  /*63e0*/  MOV R5, UR9 ;  /* 0x0000000900057c02 */ /* 0x000fe40008000f00 */
[----:B---3--:R-:W-:Y:S01]  /*63f0*/  MOV R7, UR7 ;  /* 0x0000000700077c02 */ /* 0x008fe20008000f00 */
[----:B------:R-:W-:Y:S01]  /*6400*/  IMAD.U32 R6, RZ, RZ, UR6 ;  /* 0x00000006ff067e24 */ /* 0x000fe2000f8e00ff */
[----:B----4-:R-:W-:Y:S01]  /*6410*/  MOV R11, UR5 ;  /* 0x00000005000b7c02 */ /* 0x010fe20008000f00 */
[----:B------:R-:W-:Y:S02]  /*6420*/  IMAD.U32 R10, RZ, RZ, UR4 ;  /* 0x00000004ff0a7e24 */ /* 0x000fe4000f8e00ff */
[----:B------:R-:W-:Y:S07]  /*6430*/  LEPC R20, `(.L_x_105) ;  /* 0x000000001014794e */ /* 0x000fee0000000000 */
[----:B--2---:R-:W-:Y:S05]  /*6440*/  CALL.ABS.NOINC R2 ;  /* 0x0000000002007343 */ /* 0x004fea0003c00000 */
.L_x_105:
[----:B------:R-:W-:Y:S05]  /*6450*/  BSYNC.RECONVERGENT B6 ;  /* 0x0000000000067941 */ /* 0x000fea0003800200 */
.L_x_104:
[----:B------:R-:W-:Y:S01]  /*6460*/  R2UR UR4, R84 ;  /* 0x00000000540472ca */ /* 0x000fe200000e0000 */
[----:B------:R-:W-:Y:S01]  /*6470*/  UISETP.NE.U32.AND UP0, UPT, UR62, URZ, UPT ;  /* 0x000000ff3e00728c */ /* 0x000fe2000bf05070 */
[----:B------:R-:W-:Y:S02]  /*6480*/  ISETP.NE.U32.AND P4, PT, R78, RZ, PT ;  /* 0x000000ff4e00720c */ /* 0x000fe40003f85070 */
[----:B------:R-:W-:Y:S01]  /*6490*/  ISETP.NE.U32.AND P2, PT, RZ, UR56, PT ;  /* 0x00000038ff007c0c */ /* 0x000fe2000bf45070 */
[----:B------:R-:W-:Y:S01]  /*64a0*/  UISETP.NE.AND.EX UP1, UPT, UR63, URZ, UPT, UP0 ;  /* 0x000000ff3f00728c */ /* 0x000fe2000bf25300 */
[----:B------:R-:W-:Y:S01]  /*64b0*/  ISETP.NE.AND.EX P4, PT, R79, RZ, PT, P4 ;  /* 0x000000ff4f00720c */ /* 0x000fe20003f85340 */
[----:B------:R-:W-:Y:S01]  /*64c0*/  UPLOP3.LUT UP0, UPT, UPT, UPT, UPT, 0x40, 0x4 ;  /* 0x000000000004789c */ /* 0x000fe20003f0e870 */
[----:B------:R-:W-:Y:S05]  /*64d0*/  ISETP.NE.AND.EX P2, PT, RZ, UR57, PT, P2 ;  /* 0x00000039ff007c0c */ /* 0x000fea000bf45320 */
[----:B------:R-:W-:Y:S06]  /*64e0*/  UISETP.NE.AND UP2, UPT, UR4, URZ, UPT ;  /* 0x000000ff0400728c */ /* 0x000fec000bf45270 */
[----:B------:R-:W-:Y:S05]  /*64f0*/  PLOP3.LUT P1, PT, PT, PT, UP2, 0x80, 0x8 ;  /* 0x000000000008781c */ /* 0x000fea0003f2f028 */
[----:B------:R-:W-:Y:S06]  /*6500*/  @UP2 UPLOP3.LUT UP0, UPT, UPT, UPT, UP1, 0x80, 0x8 ;  /* 0x000000000008289c */ /* 0x000fec0003f0f010 */
[----:B------:R-:W-:Y:S01]  /*6510*/  PLOP3.LUT P0, PT, PT, PT, UP0, 0x80, 0x8 ;  /* 0x000000000008781c */ /* 0x000fe20003f0f008 */
[----:B------:R-:W-:Y:S01]  /*6520*/  @!UPT UIADD3 URZ, UPT, UPT, URZ, URZ, URZ ;  /* 0x000000fffffff290 */ /* 0x000fe2000fffe0ff */
[----:B------:R-:W-:Y:S11]  /*6530*/  BRA.U !UP1, `(.L_x_107) ;  /* 0x00000001093c7547 */ /* 0x000ff6000b800000 */
[----:B------:R-:W-:Y:S01]  /*6540*/  UISETP.NE.U32.AND UP0, UPT, UR56, URZ, UPT ;  /* 0x000000ff3800728c */ /* 0x000fe2000bf05070 */
[----:B-1----:R-:W-:Y:S01]  /*6550*/  HFMA2 R0, -RZ, RZ, 0, 5.9604644775390625e-08 ;  /* 0x00000001ff007431 */ /* 0x002fe200000001ff */
[----:B------:R-:W1:Y:S01]  /*6560*/  LDCU.64 UR8, c[0x0][0x358] ;  /* 0x00006b00ff0877ac */ /* 0x000e620008000a00 */
[----:B------:R-:W-:Y:S01]  /*6570*/  IMAD.MOV.U32 R80, RZ, RZ, 0x1 ;  /* 0x00000001ff507424 */ /* 0x000fe200078e00ff */
[----:B------:R-:W-:Y:S06]  /*6580*/  UISETP.NE.AND.EX UP0, UPT, UR57, URZ, UPT, UP0 ;  /* 0x000000ff3900728c */ /* 0x000fec000bf05300 */
[----:B------:R-:W-:Y:S05]  /*6590*/  PLOP3.LUT P3, PT, PT, PT, UP0, 0x80, 0x8 ;  /* 0x000000000008781c */ /* 0x000fea0003f6f008 */
[----:B------:R-:W2:Y:S01]  /*65a0*/  @UP0 LDCU.64 UR4, c[0x0][0x888] ;  /* 0x00011100ff0407ac */ /* 0x000ea20008000a00 */
[----:B------:R-:W-:Y:S07]  /*65b0*/  @UP0 UIMAD UR6, UR36, UR62, URZ ;  /* 0x0000003e240602a4 */ /* 0x000fee000f8e02ff */
[----:B------:R-:W-:Y:S01]  /*65c0*/  @!P3 PRMT R80, R0, 0x7610, R80 ;  /* 0x000076100050b816 */ /* 0x000fe20000000050 */
[----:B--2---:R-:W-:Y:S06]  /*65d0*/  @UP0 UIMAD.WIDE UR4, UR6, 0x4, UR4 ;  /* 0x00000004060408a5 */ /* 0x004fec000f8e0204 */
[----:B------:R-:W-:Y:S01]  /*65e0*/  IMAD.U32 R2, RZ, RZ, UR4 ;  /* 0x00000004ff027e24 */ /* 0x000fe2000f8e00ff */
[----:B------:R-:W-:Y:S04]  /*65f0*/  MOV R3, UR5 ;  /* 0x0000000500037c02 */ /* 0x000fe80008000f00 */
[----:B------:R-:W2:Y:S01]  /*6600*/  @!UP0 LDCU UR4, c[0x0][0x880] ;  /* 0x00011000ff0487ac */ /* 0x000ea20008000800 */
[----:B-1---5:R3:W5:Y:S02]  /*6610*/  @P3 LDG.E R41, desc[UR8][R2.64] ;  /* 0x0000000802293981 */ /* 0x022764000c1e1900 */
[----:B--23--:R-:W-:Y:S02]  /*6620*/  @!P3 IMAD.U32 R41, RZ, RZ, UR4 ;  /* 0x00000004ff29be24 */ /* 0x00cfe4000f8e00ff */
.L_x_107:
[----:B------:R-:W-:Y:S05]  /*6630*/  @!P4 BRA `(.L_x_108) ;  /* 0x000000000024c947 */ /* 0x000fea0003800000 */
[----:B------:R-:W-:Y:S01]  /*6640*/  ISETP.NE.U32.AND P3, PT, R76, RZ, PT ;  /* 0x000000ff4c00720c */ /* 0x000fe20003f65070 */
[----:B------:R-:W2:Y:S03]  /*6650*/  LDCU.64 UR4, c[0x0][0x358] ;  /* 0x00006b00ff0477ac */ /* 0x000ea60008000a00 */
[----:B------:R-:W-:Y:S11]  /*6660*/  ISETP.NE.AND.EX P3, PT, R77, RZ, PT, P3 ;  /* 0x000000ff4d00720c */ /* 0x000ff60003f65330 */
[----:B------:R-:W-:Y:S02]  /*6670*/  @!UPT UIADD3 URZ, UPT, UPT, URZ, URZ, URZ ;  /* 0x000000fffffff290 */ /* 0x000fe4000fffe0ff */
[----:B------:R-:W3:Y:S01]  /*6680*/  @P3 LDC.64 R2, c[0x0][0x8a8] ;  /* 0x00022a00ff023b82 */ /* 0x000ee20000000a00 */
[----:B-1----:R-:W-:Y:S04]  /*6690*/  @P3 IMAD R0, R78, UR36, RZ ;  /* 0x000000244e003c24 */ /* 0x002fe8000f8e02ff */
[----:B---3--:R-:W-:Y:S05]  /*66a0*/  @P3 IMAD.WIDE R2, R0, 0x4, R2 ;  /* 0x0000000400023825 */ /* 0x008fea00078e0202 */
[----:B--2--5:R2:W5:Y:S02]  /*66b0*/  @P3 LDG.E R38, desc[UR4][R2.64] ;  /* 0x0000000402263981 */ /* 0x024564000c1e1900 */
[----:B--2---:R-:W3:Y:S02]  /*66c0*/  @!P3 LDC R38, c[0x0][0x8a0] ;  /* 0x00022800ff26bb82 */ /* 0x004ee40000000800 */
.L_x_108:
[----:B-----5:R-:W-:Y:S01]  /*66d0*/  FSETP.NEU.AND P3, PT, R41, RZ, PT ;  /* 0x000000ff2900720b */ /* 0x020fe20003f6d000 */
[----:B------:R-:W-:Y:S01]  /*66e0*/  BSSY B1, `(.L_x_109) ;  /* 0x0000039000017945 */ /* 0x000fe20003800000 */
[----:B------:R-:W-:Y:S01]  /*66f0*/  SEL R5, RZ, 0xffffffff, P2 ;  /* 0xffffffffff057807 */ /* 0x000fe20001000000 */
[----:B------:R-:W-:Y:S01]  /*6700*/  IMAD.MOV.U32 R46, RZ, RZ, 0x1 ;  /* 0x00000001ff2e7424 */ /* 0x000fe200078e00ff */
[----:B------:R-:W-:Y:S01]  /*6710*/  @P1 LOP3.LUT P2, RZ, R80, 0xff, RZ, 0xc0, !PT ;  /* 0x000000ff50ff1812 */ /* 0x000fe2000784c0ff */
[C---:B------:R-:W-:Y:S01]  /*6720*/  IMAD R39, R36.reuse, 0x80, R37 ;  /* 0x0000008024277824 */ /* 0x040fe200078e0225 */
[----:B-1----:R-:W-:Y:S01]  /*6730*/  @P1 SEL R0, RZ, 0xffffffff, P3 ;  /* 0xffffffffff001807 */ /* 0x002fe20001800000 */
[----:B------:R-:W-:Y:S01]  /*6740*/  IMAD R88, R95, -0x10, R93 ;  /* 0xfffffff05f587824 */ /* 0x000fe200078e025d */
[----:B------:R-:W-:Y:S01]  /*6750*/  LOP3.LUT R91, R91, 0x1, RZ, 0x3c, !PT ;  /* 0x000000015b5b7812 */ /* 0x000fe200078e3cff */
[----:B------:R-:W-:Y:S01]  /*6760*/  IMAD.MOV.U32 R47, RZ, RZ, RZ ;  /* 0x000000ffff2f7224 */ /* 0x000fe200078e00ff */
[----:B------:R-:W-:Y:S02]  /*6770*/  @P0 SEL R0, R5, R0, !P2 ;  /* 0x0000000005000207 */ /* 0x000fe40005000000 */
[----:B------:R-:W-:Y:S02]  /*6780*/  CS2R R74, SRZ ;  /* 0x00000000004a7805 */ /* 0x000fe4000001ff00 */
[----:B------:R-:W-:Y:S02]  /*6790*/  LEA R98, R36, UR43, 0x3 ;  /* 0x0000002b24627c11 */ /* 0x000fe4000f8e18ff */
[----:B------:R-:W-:Y:S02]  /*67a0*/  CS2R R72, SRZ ;  /* 0x0000000000487805 */ /* 0x000fe4000001ff00 */
[----:B------:R-:W-:Y:S02]  /*67b0*/  @P1 LOP3.LUT R0, R0, 0x1, RZ, 0xc0, !PT ;  /* 0x0000000100001812 */ /* 0x000fe400078ec0ff */
[----:B------:R-:W-:Y:S02]  /*67c0*/  CS2R R66, SRZ ;  /* 0x0000000000427805 */ /* 0x000fe4000001ff00 */
[----:B------:R-:W-:Y:S02]  /*67d0*/  SHF.L.U32 R3, R90, 0x1f, RZ ;  /* 0x0000001f5a037819 */ /* 0x000fe400000006ff */
[----:B------:R-:W-:Y:S02]  /*67e0*/  CS2R R64, SRZ ;  /* 0x0000000000407805 */ /* 0x000fe4000001ff00 */
[----:B------:R-:W-:Y:S02]  /*67f0*/  ISETP.NE.U32.OR P5, PT, R0, 0x1, !P1 ;  /* 0x000000010000780c */ /* 0x000fe40004fa5470 */
[----:B------:R-:W-:Y:S02]  /*6800*/  CS2R R58, SRZ ;  /* 0x00000000003a7805 */ /* 0x000fe4000001ff00 */
[----:B------:R-:W-:Y:S02]  /*6810*/  PLOP3.LUT P2, PT, PT, PT, UP1, 0x80, 0x8 ;  /* 0x000000000008781c */ /* 0x000fe40003f4f018 */
[----:B------:R-:W-:Y:S02]  /*6820*/  CS2R R56, SRZ ;  /* 0x0000000000387805 */ /* 0x000fe4000001ff00 */
[----:B------:R-:W-:Y:S02]  /*6830*/  LOP3.LUT P4, R86, R80, 0xff, RZ, 0xc0, !PT ;  /* 0x000000ff50567812 */ /* 0x000fe4000788c0ff */
[----:B------:R-:W-:Y:S02]  /*6840*/  CS2R R50, SRZ ;  /* 0x0000000000327805 */ /* 0x000fe4000001ff00 */
[----:B------:R-:W-:Y:S02]  /*6850*/  SEL R0, RZ, 0xffffffff, P3 ;  /* 0xffffffffff007807 */ /* 0x000fe40001800000 */
[----:B------:R-:W-:Y:S02]  /*6860*/  CS2R R48, SRZ ;  /* 0x0000000000307805 */ /* 0x000fe4000001ff00 */
[----:B------:R-:W-:Y:S02]  /*6870*/  P2R R97, PR, RZ, 0x20 ;  /* 0x00000020ff617803 */ /* 0x000fe40000000000 */
[----:B------:R-:W-:Y:S02]  /*6880*/  @P5 SHF.L.U32 R2, R91, 0x1f, RZ ;  /* 0x0000001f5b025819 */ /* 0x000fe400000006ff */
[----:B------:R-:W-:Y:S02]  /*6890*/  @P2 SEL R0, R5, R0, !P4 ;  /* 0x0000000005002207 */ /* 0x000fe40006000000 */
[----:B------:R-:W1:Y:S02]  /*68a0*/  @P5 SYNCS.PHASECHK.TRANS64.TRYWAIT P1, [UR43+0x50], R2 ;  /* 0x00005002ff0055a7 */ /* 0x000e64000802112b */
[----:B------:R-:W-:Y:S04]  /*68b0*/  LOP3.LUT R0, R0, 0x1, RZ, 0xc0, !PT ;  /* 0x0000000100007812 */ /* 0x000fe800078ec0ff */
[----:B------:R-:W-:Y:S04]  /*68c0*/  ISETP.NE.U32.AND P2, PT, R0, 0x1, PT ;  /* 0x000000010000780c */ /* 0x000fe80003f45070 */
[----:B------:R-:W-:Y:S01]  /*68d0*/  P2R R60, PR, RZ, 0x4 ;  /* 0x00000004ff3c7803 */ /* 0x000fe20000000000 */
[----:B------:R2:W4:Y:S01]  /*68e0*/  SYNCS.PHASECHK.TRANS64.TRYWAIT P0, [R98+URZ+0xc0], R3 ;  /* 0x0000c003620075a7 */ /* 0x00052200080011ff */
[----:B-1----:R-:W-:Y:S01]  /*68f0*/  @P5 SEL R46, RZ, 0x1, !P1 ;  /* 0x00000001ff2e5807 */ /* 0x002fe20004800000 */
[----:B--2---:R-:W-:Y:S06]  /*6900*/  @!P5 BRA `(.L_x_110) ;  /* 0x000000000058d947 */ /* 0x004fec0003800000 */
[----:B------:R-:W-:Y:S01]  /*6910*/  IMAD.MOV.U32 R75, RZ, RZ, RZ ;  /* 0x000000ffff4b7224 */ /* 0x000fe200078e00ff */
[----:B------:R-:W-:Y:S01]  /*6920*/  ISETP.NE.AND P1, PT, R46, RZ, PT ;  /* 0x000000ff2e00720c */ /* 0x000fe20003f25270 */
[----:B------:R-:W-:Y:S01]  /*6930*/  BSSY B0, `(.L_x_111) ;  /* 0x000000c000007945 */ /* 0x000fe20003800000 */
[----:B------:R-:W-:Y:S02]  /*6940*/  CS2R R50, SRZ ;  /* 0x0000000000327805 */ /* 0x000fe4000001ff00 */
[----:B------:R-:W-:Y:S02]  /*6950*/  CS2R R48, SRZ ;  /* 0x0000000000307805 */ /* 0x000fe4000001ff00 */
[----:B------:R-:W-:Y:S02]  /*6960*/  CS2R R58, SRZ ;  /* 0x00000000003a7805 */ /* 0x000fe4000001ff00 */
[----:B------:R-:W-:Y:S02]  /*6970*/  CS2R R56, SRZ ;  /* 0x0000000000387805 */ /* 0x000fe4000001ff00 */
[----:B------:R-:W-:Y:S02]  /*6980*/  CS2R R66, SRZ ;  /* 0x0000000000427805 */ /* 0x000fe4000001ff00 */
[----:B------:R-:W-:Y:S02]  /*6990*/  CS2R R64, SRZ ;  /* 0x0000000000407805 */ /* 0x000fe4000001ff00 */
[----:B------:R-:W-:Y:S01]  /*69a0*/  CS2R R72, SRZ ;  /* 0x0000000000487805 */ /* 0x000fe2000001ff00 */
[----:B------:R-:W-:Y:S06]  /*69b0*/  @P1 BRA `(.L_x_112) ;  /* 0x00000000000c1947 */ /* 0x000fec0003800000 */
[----:B------:R-:W-:Y:S04]  /*69c0*/  SHF.L.U32 R5, R91, 0x1f, RZ ;  /* 0x0000001f5b057819 */ /* 0x000fe800000006ff */
[----:B------:R-:W1:Y:S02]  /*69d0*/  SYNCS.PHASECHK.TRANS64.TRYWAIT P1, [UR43+0x50], R5 ;  /* 0x00005005ff0075a7 */ /* 0x000e64000802112b */
[----:B-1----:R-:W-:Y:S05]  /*69e0*/  @!P1 BRA `(.L_x_113) ;  /* 0x0000004000309947 */ /* 0x002fea0003800000 */
.L_x_112:
[----:B------:R-:W-:Y:S05]  /*69f0*/  BSYNC B0 ;  /* 0x0000000000007941 */ /* 0x000fea0003800000 */
.L_x_111:
[----:B------:R-:W-:Y:S01]  /*6a00*/  ISETP.NE.AND P1, PT, R60, RZ, PT ;  /* 0x000000ff3c00720c */ /* 0x000fe20003f25270 */
[----:B------:R-:W-:Y:S11]  /*6a10*/  HFMA2 R47, -RZ, RZ, 0, 5.9604644775390625e-08 ;  /* 0x00000001ff2f7431 */ /* 0x000ff600000001ff */
[----:B------:R-:W-:Y:S01]  /*6a20*/  @!UPT UIADD3 URZ, UPT, UPT, URZ, URZ, URZ ;  /* 0x000000fffffff290 */ /* 0x000fe2000fffe0ff */
[----:B------:R2:W1:Y:S04]  /*6a30*/  @P1 LDS.128 R48, [R94] ;  /* 0x000000005e301984 */ /* 0x0004680000000c00 */
[----:B------:R2:W1:Y:S04]  /*6a40*/  @P1 LDS.128 R56, [R93+0x10] ;  /* 0x000010005d381984 */ /* 0x0004680000000c00 */
[----:B------:R2:W1:Y:S04]  /*6a50*/  @P1 LDS.128 R64, [R92+0x20] ;  /* 0x000020005c401984 */ /* 0x0004680000000c00 */
[----:B------:R2:W1:Y:S02]  /*6a60*/  @P1 LDS.128 R72, [R88+0x30] ;  /* 0x0000300058481984 */ /* 0x0004640000000c00 */
.L_x_110:
[----:B------:R-:W-:Y:S05]  /*6a70*/  BSYNC B1 ;  /* 0x0000000000017941 */ /* 0x000fea0003800000 */
.L_x_109:
[----:B-1----:R-:W-:Y:S04]  /*6a80*/  SHF.R.U32.HI R0, RZ, 0x15, R39 ;  /* 0x00000015ff007819 */ /* 0x002fe80000011627 */
[----:B------:R-:W-:Y:S01]  /*6a90*/  LOP3.LUT P1, RZ, R0, 0x3, R81, 0x48, !PT ;  /* 0x0000000300ff7812 */ /* 0x000fe20007824851 */
[----:B------:R-:W-:Y:S01]  /*6aa0*/  @!UPT UIADD3 URZ, UPT, UPT, URZ, URZ, URZ ;  /* 0x000000fffffff290 */ /* 0x000fe2000fffe0ff */
[----:B----4-:R-:W-:Y:S11]  /*6ab0*/  @P0 BRA `(.L_x_114) ;  /* 0x0000000000080947 */ /* 0x010ff60003800000 */
[----:B------:R-:W1:Y:S02]  /*6ac0*/  SYNCS.PHASECHK.TRANS64.TRYWAIT P0, [R98+URZ+0xc0], R3 ;  /* 0x0000c003620075a7 */ /* 0x000e6400080011ff */
[----:B-1----:R-:W-:Y:S05]  /*6ad0*/  @!P0 BRA `(.L_x_115) ;  /* 0x00000040000c8947 */ /* 0x002fea0003800000 */
.L_x_114:
[----:B------:R-:W-:Y:S05]  /*6ae0*/  @!P1 BRA `(.L_x_116) ;  /* 0x0000000000409947 */ /* 0x000fea0003800000 */
[----:B------:R-:W4:Y:S01]  /*6af0*/  LDCU.64 UR8, c[0x4][0x70] ;  /* 0x01000e00ff0877ac */ /* 0x000f220008000a00 */
[----:B-1----:R-:W-:Y:S01]  /*6b00*/  MOV R3, 0x0 ;  /* 0x0000000000037802 */ /* 0x002fe20000000f00 */
[----:B------:R-:W-:Y:S02]  /*6b10*/  HFMA2 R12, -RZ, RZ, 0, 5.9604644775390625e-08 ;  /* 0x00000001ff0c7431 */ /* 0x000fe400000001ff */
[----:B------:R-:W-:Y:S02]  /*6b20*/  IMAD.MOV.U32 R8, RZ, RZ, 0x192 ;  /* 0x00000192ff087424 */ /* 0x000fe400078e00ff */
[----:B------:R-:W-:Y:S01]  /*6b30*/  IMAD.MOV.U32 R13, RZ, RZ, RZ ;  /* 0x000000ffff0d7224 */ /* 0x000fe200078e00ff */
[----:B------:R-:W1:Y:S01]  /*6b40*/  LDCU.64 UR6, c[0x4][0x78] ;  /* 0x01000f00ff0677ac */ /* 0x000e620008000a00 */
[----:B------:R-:W2:Y:S01]  /*6b50*/  LDC.64 R2, c[0x4][R3] ;  /* 0x0100000003027b82 */ /* 0x000ea20000000a00 */
[----:B------:R-:W5:Y:S01]  /*6b60*/  LDCU.64 UR4, c[0x4][0x10] ;  /* 0x01000200ff0477ac */ /* 0x000f620008000a00 */
[----:B----4-:R-:W-:Y:S01]  /*6b70*/  MOV R5, UR9 ;  /* 0x0000000900057c02 */ /* 0x010fe20008000f00 */
[----:B------:R-:W-:Y:S01]  /*6b80*/  IMAD.U32 R4, RZ, RZ, UR8 ;  /* 0x00000008ff047e24 */ /* 0x000fe2000f8e00ff */
[----:B-1----:R-:W-:Y:S01]  /*6b90*/  MOV R7, UR7 ;  /* 0x0000000700077c02 */ /* 0x002fe20008000f00 */
[----:B------:R-:W-:Y:S01]  /*6ba0*/  IMAD.U32 R6, RZ, RZ, UR6 ;  /* 0x00000006ff067e24 */ /* 0x000fe2000f8e00ff */
[----:B-----5:R-:W-:Y:S01]  /*6bb0*/  MOV R11, UR5 ;  /* 0x00000005000b7c02 */ /* 0x020fe20008000f00 */
[----:B------:R-:W-:Y:S02]  /*6bc0*/  IMAD.U32 R10, RZ, RZ, UR4 ;  /* 0x00000004ff0a7e24 */ /* 0x000fe4000f8e00ff */
[----:B------:R-:W-:Y:S07]  /*6bd0*/  LEPC R20, `(.L_x_116) ;  /* 0x000000001014794e */ /* 0x000fee0000000000 */
[----:B--23--:R-:W-:Y:S05]  /*6be0*/  CALL.ABS.NOINC R2 ;  /* 0x0000000002007343 */ /* 0x00cfea0003c00000 */
.L_x_116:
[C---:B------:R-:W-:Y:S01]  /*6bf0*/  SHF.L.U32 R40, R48.reuse, 0x10, RZ ;  /* 0x0000001030287819 */ /* 0x040fe200000006ff */
[----:B------:R-:W-:Y:S05]  /*6c00*/  WARPSYNC.ALL ;  /* 0x0000000000007948 */ /* 0x000fea0003800000 */
[----:B------:R-:W-:Y:S01]  /*6c10*/  R2UR UR4, R39 ;  /* 0x00000000270472ca */ /* 0x000fe200000e0000 */
[----:B------:R-:W-:Y:S01]  /*6c20*/  BSSY.RECONVERGENT B0, `(.L_x_117) ;  /* 0x000008d000007945 */ /* 0x000fe20003800200 */
[----:B------:R-:W-:Y:S02]  /*6c30*/  LOP3.LUT R43, R48, 0xffff0000, RZ, 0xc0, !PT ;  /* 0xffff0000302b7812 */ /* 0x000fe400078ec0ff */
[----:B------:R-:W-:Y:S02]  /*6c40*/  SHF.L.U32 R42, R49, 0x10, RZ ;  /* 0x00000010312a7819 */ /* 0x000fe400000006ff */
[----:B------:R-:W-:Y:S02]  /*6c50*/  SHF.L.U32 R45, R51, 0x10, RZ ;  /* 0x00000010332d7819 */ /* 0x000fe400000006ff */
[----:B------:R-:W-:Y:S02]  /*6c60*/  LOP3.LUT R44, R75, 0xffff0000, RZ, 0xc0, !PT ;  /* 0xffff00004b2c7812 */ /* 0x000fe400078ec0ff */
[----:B------:R-:W-:Y:S03]  /*6c70*/  ISETP.NE.AND P0, PT, R96, RZ, PT ;  /* 0x000000ff6000720c */ /* 0x000fe60003f05270 */
[----:B------:R-:W3:Y:S02]  /*6c80*/  LDTM.x32 R4, tmem[UR4] ;  /* 0x00000004000479ee */ /* 0x000ee400082c0000 */
[C---:B---3--:R-:W-:Y:S01]  /*6c90*/  FMUL R0, R38.reuse, R4 ;  /* 0x0000000426007220 */ /* 0x048fe20000400000 */
[C---:B------:R-:W-:Y:S01]  /*6ca0*/  FMUL R2, R38.reuse, R5 ;  /* 0x0000000526027220 */ /* 0x040fe20000400000 */
[C---:B-1----:R-:W-:Y:S01]  /*6cb0*/  FMUL R3, R38.reuse, R6 ;  /* 0x0000000626037220 */ /* 0x042fe20000400000 */
[----:B------:R-:W-:Y:S01]  /*6cc0*/  FMUL R7, R38, R7 ;  /* 0x0000000726077220 */ /* 0x000fe20000400000 */
[----:B------:R-:W-:Y:S01]  /*6cd0*/  FFMA R0, R41, R40, R0 ;  /* 0x0000002829007223 */ /* 0x000fe20000000000 */
[----:B------:R-:W-:Y:S01]  /*6ce0*/  LOP3.LUT R40, R49, 0xffff0000, RZ, 0xc0, !PT ;  /* 0xffff000031287812 */ /* 0x000fe200078ec0ff */
[C---:B------:R-:W-:Y:S01]  /*6cf0*/  FFMA R2, R41.reuse, R43, R2 ;  /* 0x0000002b29027223 */ /* 0x040fe20000000002 */
[C---:B------:R-:W-:Y:S01]  /*6d00*/  SHF.L.U32 R43, R50.reuse, 0x10, RZ ;  /* 0x00000010322b7819 */ /* 0x040fe200000006ff */
[C---:B------:R-:W-:Y:S01]  /*6d10*/  FFMA R3, R41.reuse, R42, R3 ;  /* 0x0000002a29037223 */ /* 0x040fe20000000003 */
[----:B------:R-:W-:Y:S01]  /*6d20*/  LOP3.LUT R42, R50, 0xffff0000, RZ, 0xc0, !PT ;  /* 0xffff0000322a7812 */ /* 0x000fe200078ec0ff */
[----:B------:R-:W-:Y:S01]  /*6d30*/  FMUL R4, R38, R8 ;  /* 0x0000000826047220 */ /* 0x000fe20000400000 */
[----:B------:R-:W-:Y:S01]  /*6d40*/  F2FP.BF16.F32.PACK_AB R52, R2, R0 ;  /* 0x000000000234723e */ /* 0x000fe200000010ff */
[----:B------:R-:W-:Y:S01]  /*6d50*/  FFMA R7, R41, R40, R7 ;  /* 0x0000002829077223 */ /* 0x000fe20000000007 */
[----:B------:R-:W-:Y:S01]  /*6d60*/  LOP3.LUT R40, R51, 0xffff0000, RZ, 0xc0, !PT ;  /* 0xffff000033287812 */ /* 0x000fe200078ec0ff */
[C---:B------:R-:W-:Y:S01]  /*6d70*/  FMUL R5, R38.reuse, R9 ;  /* 0x0000000926057220 */ /* 0x040fe20000400000 */
[C---:B------:R-:W-:Y:S01]  /*6d80*/  FMUL R6, R38.reuse, R10 ;  /* 0x0000000a26067220 */ /* 0x040fe20000400000 */
[----:B------:R-:W-:Y:S01]  /*6d90*/  FMUL R11, R38, R11 ;  /* 0x0000000b260b7220 */ /* 0x000fe20000400000 */
[----:B------:R-:W-:Y:S01]  /*6da0*/  F2FP.BF16.F32.PACK_AB R53, R7, R3 ;  /* 0x000000030735723e */ /* 0x000fe200000010ff */
[C---:B------:R-:W-:Y:S01]  /*6db0*/  FFMA R4, R41.reuse, R43, R4 ;  /* 0x0000002b29047223 */ /* 0x040fe20000000004 */
[C---:B------:R-:W-:Y:S01]  /*6dc0*/  SHF.L.U32 R43, R56.reuse, 0x10, RZ ;  /* 0x00000010382b7819 */ /* 0x040fe200000006ff */
[----:B------:R-:W-:Y:S01]  /*6dd0*/  FFMA R5, R41, R42, R5 ;  /* 0x0000002a29057223 */ /* 0x000fe20000000005 */
[----:B------:R-:W-:Y:S01]  /*6de0*/  LOP3.LUT R42, R57, 0xffff0000, RZ, 0xc0, !PT ;  /* 0xffff0000392a7812 */ /* 0x000fe200078ec0ff */
[----:B------:R-:W-:Y:S01]  /*6df0*/  FFMA R6, R41, R45, R6 ;  /* 0x0000002d29067223 */ /* 0x000fe20000000006 */
[----:B------:R-:W-:Y:S01]  /*6e00*/  SHF.L.U32 R45, R57, 0x10, RZ ;  /* 0x00000010392d7819 */ /* 0x000fe200000006ff */
[----:B------:R-:W-:Y:S01]  /*6e10*/  FFMA R11, R41, R40, R11 ;  /* 0x00000028290b7223 */ /* 0x000fe2000000000b */
[----:B------:R-:W-:Y:S01]  /*6e20*/  LOP3.LUT R40, R56, 0xffff0000, RZ, 0xc0, !PT ;  /* 0xffff000038287812 */ /* 0x000fe200078ec0ff */
[C---:B------:R-:W-:Y:S01]  /*6e30*/  FMUL R8, R38.reuse, R12 ;  /* 0x0000000c26087220 */ /* 0x040fe20000400000 */
[----:B------:R-:W-:Y:S01]  /*6e40*/  F2FP.BF16.F32.PACK_AB R54, R5, R4 ;  /* 0x000000040536723e */ /* 0x000fe200000010ff */
[C---:B------:R-:W-:Y:S01]  /*6e50*/  FMUL R9, R38.reuse, R13 ;  /* 0x0000000d26097220 */ /* 0x040fe20000400000 */
[----:B------:R-:W-:Y:S01]  /*6e60*/  F2FP.BF16.F32.PACK_AB R55, R11, R6 ;  /* 0x000000060b37723e */ /* 0x000fe200000010ff */
[C---:B------:R-:W-:Y:S01]  /*6e70*/  FMUL R10, R38.reuse, R14 ;  /* 0x0000000e260a7220 */ /* 0x040fe20000400000 */
[----:B------:R-:W-:Y:S01]  /*6e80*/  FMUL R15, R38, R15 ;  /* 0x0000000f260f7220 */ /* 0x000fe20000400000 */
[----:B------:R-:W-:Y:S01]  /*6e90*/  FFMA R8, R41, R43, R8 ;  /* 0x0000002b29087223 */ /* 0x000fe20000000008 */
[----:B------:R-:W-:Y:S01]  /*6ea0*/  SHF.L.U32 R43, R59, 0x10, RZ ;  /* 0x000000103b2b7819 */ /* 0x000fe200000006ff */
[C---:B------:R-:W-:Y:S01]  /*6eb0*/  FFMA R9, R41.reuse, R40, R9 ;  /* 0x0000002829097223 */ /* 0x040fe20000000009 */
[C---:B------:R-:W-:Y:S01]  /*6ec0*/  SHF.L.U32 R40, R58.reuse, 0x10, RZ ;  /* 0x000000103a287819 */ /* 0x040fe200000006ff */
        /* <DEDUP_REMOVED lines=8> */
[----:B------:R-:W-:Y:S01]  /*6f50*/  FMUL R14, R38, R18 ;  /* 0x00000012260e7220 */ /* 0x000fe20000400000 */
[----:B------:R-:W-:Y:S01]  /*6f60*/  FFMA R12, R41, R40, R12 ;  /* 0x00000028290c7223 */ /* 0x000fe2000000000c */
[----:B------:R-:W-:Y:S01]  /*6f70*/  LOP3.LUT R40, R59, 0xffff0000, RZ, 0xc0, !PT ;  /* 0xffff00003b287812 */ /* 0x000fe200078ec0ff */
[C---:B------:R-:W-:Y:S01]  /*6f80*/  FFMA R13, R41.reuse, R42, R13 ;  /* 0x0000002a290d7223 */ /* 0x040fe2000000000d */
[----:B------:R-:W-:Y:S01]  /*6f90*/  LOP3.LUT R42, R64, 0xffff0000, RZ, 0xc0, !PT ;  /* 0xffff0000402a7812 */ /* 0x000fe200078ec0ff */
[----:B------:R-:W-:Y:S01]  /*6fa0*/  FMUL R19, R38, R19 ;  /* 0x0000001326137220 */ /* 0x000fe20000400000 */
[----:B------:R-:W-:Y:S01]  /*6fb0*/  FFMA R14, R41, R43, R14 ;  /* 0x0000002b290e7223 */ /* 0x000fe2000000000e */
[----:B------:R-:W-:Y:S01]  /*6fc0*/  SHF.L.U32 R43, R64, 0x10, RZ ;  /* 0x00000010402b7819 */ /* 0x000fe200000006ff */
[----:B------:R1:W-:Y:S01]  /*6fd0*/  STS.128 [R94], R52 ;  /* 0x000000345e007388 */ /* 0x0003e20000000c00 */
[----:B------:R-:W-:Y:S01]  /*6fe0*/  F2FP.BF16.F32.PACK_AB R70, R13, R12 ;  /* 0x0000000c0d46723e */ /* 0x000fe200000010ff */
[C---:B------:R-:W-:Y:S01]  /*6ff0*/  FMUL R16, R38.reuse, R20 ;  /* 0x0000001426107220 */ /* 0x040fe20000400000 */
        /* <DEDUP_REMOVED lines=8> */
[C---:B------:R-:W-:Y:S01]  /*7080*/  FFMA R17, R41.reuse, R42, R17 ;  /* 0x0000002a29117223 */ /* 0x040fe20000000011 */
[----:B------:R-:W-:Y:S01]  /*7090*/  FFMA R18, R41, R45, R18 ;  /* 0x0000002d29127223 */ /* 0x000fe20000000012 */
[----:B------:R1:W-:Y:S01]  /*70a0*/  STS.128 [R93+0x10], R68 ;  /* 0x000010445d007388 */ /* 0x0003e20000000c00 */
[----:B------:R-:W-:Y:S01]  /*70b0*/  SHF.L.U32 R45, R67, 0x10, RZ ;  /* 0x00000010432d7819 */ /* 0x000fe200000006ff */
[----:B------:R-:W-:Y:S01]  /*70c0*/  FFMA R23, R41, R40, R23 ;  /* 0x0000002829177223 */ /* 0x000fe20000000017 */
[----:B------:R-:W-:Y:S01]  /*70d0*/  LOP3.LUT R40, R66, 0xffff0000, RZ, 0xc0, !PT ;  /* 0xffff000042287812 */ /* 0x000fe200078ec0ff */
[C---:B------:R-:W-:Y:S01]  /*70e0*/  FMUL R20, R38.reuse, R24 ;  /* 0x0000001826147220 */ /* 0x040fe20000400000 */
[----:B------:R-:W-:Y:S01]  /*70f0*/  LOP3.LUT R42, R67, 0xffff0000, RZ, 0xc0, !PT ;  /* 0xffff0000432a7812 */ /* 0x000fe200078ec0ff */
[C---:B------:R-:W-:Y:S01]  /*7100*/  FMUL R21, R38.reuse, R25 ;  /* 0x0000001926157220 */ /* 0x040fe20000400000 */
[----:B------:R-:W-:Y:S01]  /*7110*/  F2FP.BF16.F32.PACK_AB R100, R17, R16 ;  /* 0x000000101164723e */ /* 0x000fe200000010ff */
[C---:B------:R-:W-:Y:S01]  /*7120*/  FMUL R22, R38.reuse, R26 ;  /* 0x0000001a26167220 */ /* 0x040fe20000400000 */
[----:B------:R-:W-:Y:S01]  /*7130*/  FMUL R27, R38, R27 ;  /* 0x0000001b261b7220 */ /* 0x000fe20000400000 */
[C---:B------:R-:W-:Y:S01]  /*7140*/  FFMA R20, R41.reuse, R43, R20 ;  /* 0x0000002b29147223 */ /* 0x040fe20000000014 */
[C---:B------:R-:W-:Y:S01]  /*7150*/  FFMA R21, R41.reuse, R40, R21 ;  /* 0x0000002829157223 */ /* 0x040fe20000000015 */
[C---:B------:R-:W-:Y:S01]  /*7160*/  FFMA R22, R41.reuse, R45, R22 ;  /* 0x0000002d29167223 */ /* 0x040fe20000000016 */
[----:B------:R-:W-:Y:S01]  /*7170*/  FFMA R27, R41, R42, R27 ;  /* 0x0000002a291b7223 */ /* 0x000fe2000000001b */
[----:B------:R-:W-:Y:S01]  /*7180*/  SHF.L.U32 R40, R72, 0x10, RZ ;  /* 0x0000001048287819 */ /* 0x000fe200000006ff */
[----:B------:R-:W-:Y:S01]  /*7190*/  FMUL R24, R38, R28 ;  /* 0x0000001c26187220 */ /* 0x000fe20000400000 */
[----:B------:R-:W-:Y:S01]  /*71a0*/  LOP3.LUT R42, R72, 0xffff0000, RZ, 0xc0, !PT ;  /* 0xffff0000482a7812 */ /* 0x000fe200078ec0ff */
[C---:B------:R-:W-:Y:S01]  /*71b0*/  FMUL R25, R38.reuse, R29 ;  /* 0x0000001d26197220 */ /* 0x040fe20000400000 */
[----:B------:R-:W-:Y:S01]  /*71c0*/  SHF.L.U32 R43, R73, 0x10, RZ ;  /* 0x00000010492b7819 */ /* 0x000fe200000006ff */
[C---:B------:R-:W-:Y:S01]  /*71d0*/  FMUL R26, R38.reuse, R30 ;  /* 0x0000001e261a7220 */ /* 0x040fe20000400000 */
[C---:B------:R-:W-:Y:S01]  /*71e0*/  FFMA R24, R41.reuse, R40, R24 ;  /* 0x0000002829187223 */ /* 0x040fe20000000018 */
[----:B------:R-:W-:Y:S01]  /*71f0*/  FFMA R25, R41, R42, R25 ;  /* 0x0000002a29197223 */ /* 0x000fe20000000019 */
[----:B------:R-:W-:Y:S01]  /*7200*/  LOP3.LUT R40, R73, 0xffff0000, RZ, 0xc0, !PT ;  /* 0xffff000049287812 */ /* 0x000fe200078ec0ff */
[----:B------:R-:W-:Y:S01]  /*7210*/  FFMA R26, R41, R43, R26 ;  /* 0x0000002b291a7223 */ /* 0x000fe2000000001a */
[----:B------:R-:W-:Y:S01]  /*7220*/  FMUL R31, R38, R31 ;  /* 0x0000001f261f7220 */ /* 0x000fe20000400000 */
[----:B------:R-:W-:Y:S01]  /*7230*/  SHF.L.U32 R43, R74, 0x10, RZ ;  /* 0x000000104a2b7819 */ /* 0x000fe200000006ff */
[----:B------:R-:W-:Y:S01]  /*7240*/  FMUL R28, R38, R32 ;  /* 0x00000020261c7220 */ /* 0x000fe20000400000 */
[----:B------:R-:W-:Y:S01]  /*7250*/  LOP3.LUT R42, R74, 0xffff0000, RZ, 0xc0, !PT ;  /* 0xffff00004a2a7812 */ /* 0x000fe200078ec0ff */
[C---:B------:R-:W-:Y:S01]  /*7260*/  FMUL R29, R38.reuse, R33 ;  /* 0x00000021261d7220 */ /* 0x040fe20000400000 */
[----:B------:R-:W-:Y:S01]  /*7270*/  SHF.L.U32 R45, R75, 0x10, RZ ;  /* 0x000000104b2d7819 */ /* 0x000fe200000006ff */
[C---:B------:R-:W-:Y:S01]  /*7280*/  FMUL R30, R38.reuse, R34 ;  /* 0x00000022261e7220 */ /* 0x040fe20000400000 */
[----:B------:R-:W-:Y:S01]  /*7290*/  FFMA R31, R41, R40, R31 ;  /* 0x00000028291f7223 */ /* 0x000fe2000000001f */
[----:B------:R-:W-:Y:S01]  /*72a0*/  FMUL R35, R38, R35 ;  /* 0x0000002326237220 */ /* 0x000fe20000400000 */
[----:B------:R-:W-:Y:S01]  /*72b0*/  F2FP.BF16.F32.PACK_AB R101, R23, R18 ;  /* 0x000000121765723e */ /* 0x000fe200000010ff */
[----:B------:R-:W-:Y:S01]  /*72c0*/  FFMA R28, R41, R43, R28 ;  /* 0x0000002b291c7223 */ /* 0x000fe2000000001c */
[----:B------:R-:W-:Y:S01]  /*72d0*/  F2FP.BF16.F32.PACK_AB R102, R21, R20 ;  /* 0x000000141566723e */ /* 0x000fe200000010ff */
[----:B------:R-:W-:Y:S01]  /*72e0*/  FFMA R29, R41, R42, R29 ;  /* 0x0000002a291d7223 */ /* 0x000fe2000000001d */
[----:B------:R-:W-:Y:S01]  /*72f0*/  F2FP.BF16.F32.PACK_AB R103, R27, R22 ;  /* 0x000000161b67723e */ /* 0x000fe200000010ff */
[C---:B------:R-:W-:Y:S01]  /*7300*/  FFMA R30, R41.reuse, R45, R30 ;  /* 0x0000002d291e7223 */ /* 0x040fe2000000001e */
[----:B------:R-:W-:Y:S01]  /*7310*/  FFMA R35, R41, R44, R35 ;  /* 0x0000002c29237223 */ /* 0x000fe20000000023 */
[----:B------:R-:W-:Y:S02]  /*7320*/  F2FP.BF16.F32.PACK_AB R104, R25, R24 ;  /* 0x000000181968723e */ /* 0x000fe400000010ff */
[----:B------:R1:W-:Y:S01]  /*7330*/  STS.128 [R92+0x20], R100 ;  /* 0x000020645c007388 */ /* 0x0003e20000000c00 */
[----:B------:R-:W-:Y:S02]  /*7340*/  F2FP.BF16.F32.PACK_AB R105, R31, R26 ;  /* 0x0000001a1f69723e */ /* 0x000fe400000010ff */
[----:B------:R-:W-:Y:S02]  /*7350*/  F2FP.BF16.F32.PACK_AB R106, R29, R28 ;  /* 0x0000001c1d6a723e */ /* 0x000fe400000010ff */
[----:B------:R-:W-:Y:S05]  /*7360*/  F2FP.BF16.F32.PACK_AB R107, R35, R30 ;  /* 0x0000001e236b723e */ /* 0x000fea00000010ff */
[----:B------:R1:W-:Y:S01]  /*7370*/  STS.128 [R88+0x30], R104 ;  /* 0x0000306858007388 */ /* 0x0003e20000000c00 */
[----:B------:R-:W-:Y:S01]  /*7380*/  @!PT LDS RZ, [RZ] ;  /* 0x00000000fffff984 */ /* 0x000fe20000000800 */
[----:B------:R-:W-:Y:S01]  /*7390*/  @!PT LDS RZ, [RZ] ;  /* 0x00000000fffff984 */ /* 0x000fe20000000800 */
[----:B------:R-:W-:Y:S01]  /*73a0*/  @!PT LDS RZ, [RZ] ;  /* 0x00000000fffff984 */ /* 0x000fe20000000800 */
[----:B------:R-:W-:Y:S01]  /*73b0*/  @!PT LDS RZ, [RZ] ;  /* 0x00000000fffff984 */ /* 0x000fe20000000800 */
[----:B------:R3:W-:Y:S07]  /*73c0*/  MEMBAR.ALL.CTA ;  /* 0x0000000000007992 */ /* 0x0007ee0000008000 */
[----:B---3--:R-:W3:Y:S02]  /*73d0*/  FENCE.VIEW.ASYNC.S ;  /* 0x00000000000073c6 */ /* 0x008ee40000000000 */
[----:B---3--:R-:W-:Y:S06]  /*73e0*/  BAR.SYNC.DEFER_BLOCKING 0x1, 0x80 ;  /* 0x0042000000007b1d */ /* 0x008fec0000010000 */
[----:B------:R-:W-:Y:S05]  /*73f0*/  @P0 BRA `(.L_x_118) ;  /* 0x00000000003c0947 */ /* 0x000fea0003800000 */
[----:B------:R-:W3:Y:S01]  /*7400*/  LDCU.64 UR6, c[0x0][0x348] ;  /* 0x00006900ff0677ac */ /* 0x000ee20008000a00 */
[----:B------:R-:W-:Y:S01]  /*7410*/  UIADD3 UR4, UPT, UPT, UR43, 0x200, URZ ;  /* 0x000002002b047890 */ /* 0x000fe2000fffe0ff */
[----:B------:R-:W-:Y:S01]  /*7420*/  UMOV UR51, UR36 ;  /* 0x0000002400337c82 */ /* 0x000fe20008000000 */
[----:B------:R-:W-:Y:S02]  /*7430*/  UIADD3 UR9, UPT, UPT, UR49, 0x80, URZ ;  /* 0x0000008031097890 */ /* 0x000fe4000fffe0ff */
[----:B------:R-:W-:Y:S02]  /*7440*/  UIADD3 UR8, UPT, UPT, UR43, 0x1200, URZ ;  /* 0x000012002b087890 */ /* 0x000fe4000fffe0ff */
[----:B------:R-:W-:Y:S01]  /*7450*/  MOV R85, UR4 ;  /* 0x0000000400557c02 */ /* 0x000fe20008000f00 */
[----:B------:R-:W-:Y:S01]  /*7460*/  UMOV UR10, UR50 ;  /* 0x00000032000a7c82 */ /* 0x000fe20008000000 */
[----:B------:R-:W-:Y:S02]  /*7470*/  UMOV UR11, UR36 ;  /* 0x00000024000b7c82 */ /* 0x000fe40008000000 */
[----:B------:R-:W-:Y:S01]  /*7480*/  R2UR UR48, R85 ;  /* 0x00000000553072ca */ /* 0x000fe200000e0000 */
[----:B---3--:R-:W-:Y:S04]  /*7490*/  UIADD3 UR4, UP0, UPT, UR6, 0x680, URZ ;  /* 0x0000068006047890 */ /* 0x008fe8000ff1e0ff */
[----:B------:R-:W-:Y:S09]  /*74a0*/  UIADD3.X UR5, UPT, UPT, URZ, UR7, URZ, UP0, !UPT ;  /* 0x00000007ff057290 */ /* 0x000ff200087fe4ff */
[----:B------:R3:W-:Y:S01]  /*74b0*/  UTMASTG.3D [UR48], [UR4] ;  /* 0x00000030040073b5 */ /* 0x0007e20008010000 */
[----:B------:R3:W-:Y:S01]  /*74c0*/  UTMASTG.3D [UR8], [UR4] ;  /* 0x00000008040073b5 */ /* 0x0007e20008010000 */
[----:B------:R0:W-:Y:S01]  /*74d0*/  UTMACMDFLUSH ;  /* 0x00000000000079b7 */ /* 0x0001e20000000000 */
[----:B---3--:R-:W-:Y:S04]  /*74e0*/  DEPBAR.LE SB0, 0x1 ;  /* 0x000080400000791a */ /* 0x008fe80000000000 */
.L_x_118:
[----:B------:R-:W-:Y:S05]  /*74f0*/  BSYNC.RECONVERGENT B0 ;  /* 0x0000000000007941 */ /* 0x000fea0003800200 */
.L_x_117:
[----:B------:R-:W-:Y:S01]  /*7500*/  BAR.SYNC.DEFER_BLOCKING 0x1, 0x80 ;  /* 0x0042000000007b1d */ /* 0x000fe20000010000 */
[----:B------:R-:W-:Y:S01]  /*7510*/  ISETP.NE.AND P1, PT, R97, RZ, PT ;  /* 0x000000ff6100720c */ /* 0x000fe20003f25270 */
[----:B------:R-:W-:Y:S01]  /*7520*/  UISETP.NE.AND UP0, UPT, UR47, URZ, UPT ;  /* 0x000000ff2f00728c */ /* 0x000fe2000bf05270 */
[----:B------:R-:W-:Y:S11]  /*7530*/  LEA R3, R47, UR43, 0x3 ;  /* 0x0000002b2f037c11 */ /* 0x000ff6000f8e18ff */
[----:B------:R-:W-:Y:S01]  /*7540*/  @P1 SHF.L.U32 R4, R91, 0x1f, RZ ;  /* 0x0000001f5b041819 */ /* 0x000fe200000006ff */
[----:B------:R-:W-:Y:S06]  /*7550*/  BRA.U !UP0, `(.L_x_119) ;  /* 0x0000000108247547 */ /* 0x000fec000b800000 */
[----:B------:R-:W3:Y:S01]  /*7560*/  S2R R0, SR_CgaCtaId ;  /* 0x0000000000007919 */ /* 0x000ee20000008800 */
[----:B------:R-:W-:Y:S01]  /*7570*/  IMAD.U32 R2, RZ, RZ, UR46 ;  /* 0x0000002eff027e24 */ /* 0x000fe2000f8e00ff */
[----:B------:R-:W-:Y:S04]  /*7580*/  UIADD3 UR4, UPT, UPT, UR46, 0x1, URZ ;  /* 0x000000012e047890 */ /* 0x000fe8000fffe0ff */
[----:B------:R-:W-:Y:S01]  /*7590*/  @P1 LEA R2, R2, UR43, 0x3 ;  /* 0x0000002b02021c11 */ /* 0x000fe2000f8e18ff */
[----:B------:R-:W-:Y:S04]  /*75a0*/  UISETP.NE.AND UP0, UPT, UR4, 0x4, UPT ;  /* 0x000000040400788c */ /* 0x000fe8000bf05270 */
[----:B------:R-:W-:Y:S01]  /*75b0*/  @P1 VIADD R5, R2, 0x70 ;  /* 0x0000007002051836 */ /* 0x000fe20000000000 */
[----:B------:R-:W-:Y:S04]  /*75c0*/  USEL UR46, UR4, URZ, UP0 ;  /* 0x000000ff042e7287 */ /* 0x000fe80008000000 */
[----:B---3--:R-:W-:Y:S04]  /*75d0*/  @P1 PRMT R0, R0, 0x654, R5 ;  /* 0x0000065400001816 */ /* 0x008fe80000000005 */
[----:B------:R3:W-:Y:S04]  /*75e0*/  @P1 SYNCS.ARRIVE.TRANS64.RED.A1T0 RZ, [R0+URZ], RZ ;  /* 0x000000ff00ff19a7 */ /* 0x0007e800081004ff */
.L_x_119:
[----:B------:R-:W4:Y:S01]  /*75f0*/  @P1 SYNCS.PHASECHK.TRANS64.TRYWAIT P0, [R3+URZ+0x50], R4 ;  /* 0x00005004030015a7 */ /* 0x000f2200080011ff */
[----:B------:R-:W-:Y:S01]  /*7600*/  BSSY B1, `(.L_x_120) ;  /* 0x0000016000017945 */ /* 0x000fe20003800000 */
[----:B----4-:R-:W-:Y:S03]  /*7610*/  @P1 SEL R46, RZ, 0x1, !P0 ;  /* 0x00000001ff2e1807 */ /* 0x010fe60004000000 */
[----:B------:R-:W-:Y:S05]  /*7620*/  @!P1 BRA `(.L_x_121) ;  /* 0x00000000004c9947 */ /* 0x000fea0003800000 */
[----:B------:R-:W-:Y:S01]  /*7630*/  ISETP.NE.AND P0, PT, R46, RZ, PT ;  /* 0x000000ff2e00720c */ /* 0x000fe20003f05270 */
[----:B------:R-:W-:Y:S01]  /*7640*/  BSSY B0, `(.L_x_122) ;  /* 0x000000b000007945 */ /* 0x000fe20003800000 */
[----:B------:R-:W-:Y:S11]  /*7650*/  ISETP.NE.AND P1, PT, R60, RZ, PT ;  /* 0x000000ff3c00720c */ /* 0x000ff60003f25270 */
[----:B------:R-:W-:Y:S02]  /*7660*/  @!UPT UIADD3 URZ, UPT, UPT, URZ, URZ, URZ ;  /* 0x000000fffffff290 */ /* 0x000fe4000fffe0ff */
[C---:B------:R-:W-:Y:S01]  /*7670*/  @P1 IMAD R6, R47.reuse, 0x2000, R94 ;  /* 0x000020002f061824 */ /* 0x040fe200078e025e */
[C---:B------:R-:W-:Y:S01]  /*7680*/  @P1 LEA R4, R47.reuse, R92, 0xd ;  /* 0x0000005c2f041211 */ /* 0x040fe200078e68ff */
[C---:B------:R-:W-:Y:S02]  /*7690*/  @P1 IMAD R5, R47.reuse, 0x2000, R93 ;  /* 0x000020002f051824 */ /* 0x040fe400078e025d */
[----:B------:R-:W-:Y:S01]  /*76a0*/  @P1 IMAD R2, R47, 0x2000, R88 ;  /* 0x000020002f021824 */ /* 0x000fe200078e0258 */
[----:B------:R-:W-:Y:S06]  /*76b0*/  @P0 BRA `(.L_x_123) ;  /* 0x00000000000c0947 */ /* 0x000fec0003800000 */
[----:B---3--:R-:W-:Y:S04]  /*76c0*/  SHF.L.U32 R0, R91, 0x1f, RZ ;  /* 0x0000001f5b007819 */ /* 0x008fe800000006ff */
[----:B------:R-:W3:Y:S02]  /*76d0*/  SYNCS.PHASECHK.TRANS64.TRYWAIT P0, [R3+URZ+0x50], R0 ;  /* 0x00005000030075a7 */ /* 0x000ee400080011ff */
[----:B---3--:R-:W-:Y:S05]  /*76e0*/  @!P0 BRA `(.L_x_124) ;  /* 0x00000034001c8947 */ /* 0x008fea0003800000 */
.L_x_123:
[----:B------:R-:W-:Y:S05]  /*76f0*/  BSYNC B0 ;  /* 0x0000000000007941 */ /* 0x000fea0003800000 */
.L_x_122:
[----:B------:R-:W-:Y:S02]  /*7700*/  ISETP.NE.AND P0, PT, R60, RZ, PT ;  /* 0x000000ff3c00720c */ /* 0x000fe40003f05270 */
[----:B------:R-:W-:Y:S11]  /*7710*/  IADD3 R47, PT, PT, R47, 0x1, RZ ;  /* 0x000000012f2f7810 */ /* 0x000ff60007ffe0ff */
[----:B------:R4:W1:Y:S04]  /*7720*/  @P0 LDS.128 R48, [R6] ;  /* 0x0000000006300984 */ /* 0x0008680000000c00 */
[----:B------:R4:W1:Y:S04]  /*7730*/  @P0 LDS.128 R56, [R5+0x10] ;  /* 0x0000100005380984 */ /* 0x0008680000000c00 */
[----:B------:R4:W1:Y:S04]  /*7740*/  @P0 LDS.128 R64, [R4+0x20] ;  /* 0x0000200004400984 */ /* 0x0008680000000c00 */
[----:B------:R4:W1:Y:S02]  /*7750*/  @P0 LDS.128 R72, [R2+0x30] ;  /* 0x0000300002480984 */ /* 0x0008640000000c00 */
.L_x_121:
[----:B------:R-:W-:Y:S05]  /*7760*/  BSYNC B1 ;  /* 0x0000000000017941 */ /* 0x000fea0003800000 */
.L_x_120:
[----:B---3--:R-:W-:Y:S05]  /*7770*/  VIADD R0, R39, 0x20 ;  /* 0x0000002027007836 */ /* 0x008fea0000000000 */
[----:B------:R-:W-:Y:S04]  /*7780*/  SHF.R.U32.HI R0, RZ, 0x15, R0 ;  /* 0x00000015ff007819 */ /* 0x000fe80000011600 */
[----:B------:R-:W-:Y:S11]  /*7790*/  LOP3.LUT P0, RZ, R0, 0x3, R81, 0x48, !PT ;  /* 0x0000000300ff7812 */ /* 0x000ff60007804851 */
[----:B------:R-:W-:Y:S02]  /*77a0*/  @!UPT UIADD3 URZ, UPT, UPT, URZ, URZ, URZ ;  /* 0x000000fffffff290 */ /* 0x000fe4000fffe0ff */
[----:B------:R-:W-:Y:S05]  /*77b0*/  @!P0 BRA `(.L_x_125) ;  /* 0x0000000000408947 */ /* 0x000fea0003800000 */
[----:B------:R-:W3:Y:S01]  /*77c0*/  LDCU.64 UR8, c[0x4][0x70] ;  /* 0x01000e00ff0877ac */ /* 0x000ee20008000a00 */
[----:B------:R-:W-:Y:S01]  /*77d0*/  MOV R3, 0x0 ;  /* 0x0000000000037802 */ /* 0x000fe20000000f00 */
[----:B------:R-:W-:Y:S02]  /*77e0*/  HFMA2 R12, -RZ, RZ, 0, 5.9604644775390625e-08 ;  /* 0x00000001ff0c7431 */ /* 0x000fe400000001ff */
[----:B------:R-:W-:Y:S02]  /*77f0*/  IMAD.MOV.U32 R8, RZ, RZ, 0x192 ;  /* 0x00000192ff087424 */ /* 0x000fe400078e00ff */
[----:B------:R-:W-:Y:S01]  /*7800*/  IMAD.MOV.U32 R13, RZ, RZ, RZ ;  /* 0x000000ffff0d7224 */ /* 0x000fe200078e00ff */
[----:B------:R-:W5:Y:S01]  /*7810*/  LDCU.64 UR6, c[0x4][0x78] ;  /* 0x01000f00ff0677ac */ /* 0x000f620008000a00 */
[----:B----4-:R-:W4:Y:S01]  /*7820*/  LDC.64 R2, c[0x4][R3] ;  /* 0x0100000003027b82 */ /* 0x010f220000000a00 */
[----:B------:R-:W2:Y:S01]  /*7830*/  LDCU.64 UR4, c[0x4][0x10] ;  /* 0x01000200ff0477ac */ /* 0x000ea20008000a00 */
[----:B---3--:R-:W-:Y:S01]  /*7840*/  MOV R5, UR9 ;  /* 0x0000000900057c02 */ /* 0x008fe20008000f00 */
[----:B------:R-:W-:Y:S01]  /*7850*/  IMAD.U32 R4, RZ, RZ, UR8 ;  /* 0x00000008ff047e24 */ /* 0x000fe2000f8e00ff */
[----:B-----5:R-:W-:Y:S01]  /*7860*/  MOV R7, UR7 ;  /* 0x0000000700077c02 */ /* 0x020fe20008000f00 */
[----:B------:R-:W-:Y:S01]  /*7870*/  IMAD.U32 R6, RZ, RZ, UR6 ;  /* 0x00000006ff067e24 */ /* 0x000fe2000f8e00ff */
[----:B--2---:R-:W-:Y:S01]  /*7880*/  MOV R11, UR5 ;  /* 0x00000005000b7c02 */ /* 0x004fe20008000f00 */
[----:B------:R-:W-:Y:S02]  /*7890*/  IMAD.U32 R10, RZ, RZ, UR4 ;  /* 0x00000004ff0a7e24 */ /* 0x000fe4000f8e00ff */
[----:B------:R-:W-:Y:S07]  /*78a0*/  LEPC R20, `(.L_x_125) ;  /* 0x000000001014794e */ /* 0x000fee0000000000 */
[----:B-1--4-:R-:W-:Y:S05]  /*78b0*/  CALL.ABS.NOINC R2 ;  /* 0x0000000002007343 */ /* 0x012fea0003c00000 */
.L_x_125:
[C---:B-1----:R-:W-:Y:S01]  /*78c0*/  SHF.L.U32 R40, R48.reuse, 0x10, RZ ;  /* 0x0000001030287819 */ /* 0x042fe200000006ff */
[----:B------:R-:W-:Y:S05]  /*78d0*/  WARPSYNC.ALL ;  /* 0x0000000000007948 */ /* 0x000fea0003800000 */
[----:B------:R-:W-:Y:S01]  /*78e0*/  R2UR UR4, R39 ;  /* 0x00000000270472ca */ /* 0x000fe200000e0000 */
[----:B------:R-:W1:Y:S01]  /*78f0*/  S2R R99, SR_CgaCtaId ;  /* 0x0000000000637919 */ /* 0x000e620000008800 */
[----:B------:R-:W-:Y:S01]  /*7900*/  LOP3.LUT R43, R48, 0xffff0000, RZ, 0xc0, !PT ;  /* 0xffff0000302b7812 */ /* 0x000fe200078ec0ff */
[----:B------:R-:W-:Y:S01]  /*7910*/  BSSY.RECONVERGENT B0, `(.L_x_126) ;  /* 0x0000093000007945 */ /* 0x000fe20003800200 */
[----:B------:R-:W-:Y:S02]  /*7920*/  LOP3.LUT R42, R49, 0xffff0000, RZ, 0xc0, !PT ;  /* 0xffff0000312a7812 */ /* 0x000fe400078ec0ff */
[----:B------:R-:W-:Y:S02]  /*7930*/  LOP3.LUT R44, R50, 0xffff0000, RZ, 0xc0, !PT ;  /* 0xffff0000322c7812 */ /* 0x000fe400078ec0ff */
[----:B------:R-:W-:Y:S02]  /*7940*/  SHF.L.U32 R45, R59, 0x10, RZ ;  /* 0x000000103b2d7819 */ /* 0x000fe400000006ff */
[----:B------:R-:W-:Y:S02]  /*7950*/  ISETP.NE.AND P6, PT, R97, RZ, PT ;  /* 0x000000ff6100720c */ /* 0x000fe40003fc5270 */
[----:B------:R-:W-:Y:S01]  /*7960*/  ISETP.NE.AND P0, PT, R96, RZ, PT ;  /* 0x000000ff6000720c */ /* 0x000fe20003f05270 */
[----:B----4-:R-:W3:Y:S01]  /*7970*/  LDTM.x32 R4, tmem[UR4+0x20] ;  /* 0x00002004000479ee */ /* 0x010ee200082c0000 */
[----:B------:R-:W-:Y:S02]  /*7980*/  MOV R61, UR46 ;  /* 0x0000002e003d7c02 */ /* 0x000fe40008000f00 */
[----:B------:R-:W-:Y:S07]  /*7990*/  LEA R62, R47, UR43, 0x3 ;  /* 0x0000002b2f3e7c11 */ /* 0x000fee000f8e18ff */
[----:B------:R-:W-:Y:S04]  /*79a0*/  @P6 LEA R61, R61, UR43, 0x3 ;  /* 0x0000002b3d3d6c11 */ /* 0x000fe8000f8e18ff */
[----:B------:R-:W-:Y:S02]  /*79b0*/  @P6 IADD3 R104, PT, PT, R61, 0x70, RZ ;  /* 0x000000703d686810 */ /* 0x000fe40007ffe0ff */
[----:B------:R-:W-:Y:S02]  /*79c0*/  @P6 SHF.L.U32 R61, R91, 0x1f, RZ ;  /* 0x0000001f5b3d6819 */ /* 0x000fe400000006ff */
[----:B-1----:R-:W-:Y:S01]  /*79d0*/  @P6 PRMT R104, R99, 0x654, R104 ;  /* 0x0000065463686816 */ /* 0x002fe20000000068 */
[C---:B---3--:R-:W-:Y:S01]  /*79e0*/  FMUL R0, R38.reuse, R4 ;  /* 0x0000000426007220 */ /* 0x048fe20000400000 */
[C---:B------:R-:W-:Y:S01]  /*79f0*/  FMUL R2, R38.reuse, R5 ;  /* 0x0000000526027220 */ /* 0x040fe20000400000 */
[C---:B------:R-:W-:Y:S01]  /*7a00*/  FMUL R3, R38.reuse, R6 ;  /* 0x0000000626037220 */ /* 0x040fe20000400000 */
[C---:B------:R-:W-:Y:S01]  /*7a10*/  FMUL R7, R38.reuse, R7 ;  /* 0x0000000726077220 */ /* 0x040fe20000400000 */
[----:B------:R-:W-:Y:S01]  /*7a20*/  FFMA R0, R41, R40, R0 ;  /* 0x0000002829007223 */ /* 0x000fe20000000000 */
[----:B------:R-:W-:Y:S01]  /*7a30*/  SHF.L.U32 R40, R49, 0x10, RZ ;  /* 0x0000001031287819 */ /* 0x000fe200000006ff */
[----:B------:R-:W-:Y:S01]  /*7a40*/  FFMA R2, R41, R43, R2 ;  /* 0x0000002b29027223 */ /* 0x000fe20000000002 */
[----:B------:R-:W-:Y:S01]  /*7a50*/  SHF.L.U32 R43, R51, 0x10, RZ ;  /* 0x00000010332b7819 */ /* 0x000fe200000006ff */
[C---:B------:R-:W-:Y:S01]  /*7a60*/  FMUL R4, R38.reuse, R8 ;  /* 0x0000000826047220 */ /* 0x040fe20000400000 */
[----:B------:R-:W-:Y:S01]  /*7a70*/  FMUL R5, R38, R9 ;  /* 0x0000000926057220 */ /* 0x000fe20000400000 */
[C---:B------:R-:W-:Y:S01]  /*7a80*/  FFMA R3, R41.reuse, R40, R3 ;  /* 0x0000002829037223 */ /* 0x040fe20000000003 */
[----:B------:R-:W-:Y:S01]  /*7a90*/  SHF.L.U32 R40, R50, 0x10, RZ ;  /* 0x0000001032287819 */ /* 0x000fe200000006ff */
[----:B------:R-:W-:Y:S01]  /*7aa0*/  FFMA R7, R41, R42, R7 ;  /* 0x0000002a29077223 */ /* 0x000fe20000000007 */
[----:B------:R-:W-:Y:S01]  /*7ab0*/  LOP3.LUT R42, R51, 0xffff0000, RZ, 0xc0, !PT ;  /* 0xffff0000332a7812 */ /* 0x000fe200078ec0ff */
[----:B------:R-:W-:Y:S01]  /*7ac0*/  FMUL R6, R38, R10 ;  /* 0x0000000a26067220 */ /* 0x000fe20000400000 */
[----:B------:R-:W-:Y:S01]  /*7ad0*/  F2FP.BF16.F32.PACK_AB R52, R2, R0 ;  /* 0x000000000234723e */ /* 0x000fe200000010ff */
        /* <DEDUP_REMOVED lines=18> */
[C---:B------:R-:W-:Y:S01]  /*7c00*/  LOP3.LUT R42, R58.reuse, 0xffff0000, RZ, 0xc0, !PT ;  /* 0xffff00003a2a7812 */ /* 0x040fe200078ec0ff */
[----:B------:R-:W-:Y:S01]  /*7c10*/  FFMA R10, R41, R43, R10 ;  /* 0x0000002b290a7223 */ /* 0x000fe2000000000a */
[----:B------:R-:W-:Y:S01]  /*7c20*/  SHF.L.U32 R43, R58, 0x10, RZ ;  /* 0x000000103a2b7819 */ /* 0x000fe200000006ff */
[C---:B------:R-:W-:Y:S01]  /*7c30*/  FMUL R15, R38.reuse, R15 ;  /* 0x0000000f260f7220 */ /* 0x040fe20000400000 */
[----:B------:R-:W-:Y:S01]  /*7c40*/  F2FP.BF16.F32.PACK_AB R68, R9, R8 ;  /* 0x000000080944723e */ /* 0x000fe200000010ff */
[C---:B------:R-:W-:Y:S01]  /*7c50*/  FMUL R12, R38.reuse, R16 ;  /* 0x00000010260c7220 */ /* 0x040fe20000400000 */
[----:B------:R-:W-:Y:S01]  /*7c60*/  FMUL R13, R38, R17 ;  /* 0x00000011260d7220 */ /* 0x000fe20000400000 */
[----:B------:R-:W-:Y:S01]  /*7c70*/  FFMA R15, R41, R40, R15 ;  /* 0x00000028290f7223 */ /* 0x000fe2000000000f */
[----:B------:R-:W-:Y:S01]  /*7c80*/  LOP3.LUT R40, R59, 0xffff0000, RZ, 0xc0, !PT ;  /* 0xffff00003b287812 */ /* 0x000fe200078ec0ff */
[----:B------:R-:W-:Y:S01]  /*7c90*/  FFMA R12, R41, R43, R12 ;  /* 0x0000002b290c7223 */ /* 0x000fe2000000000c */
[----:B------:R-:W-:Y:S01]  /*7ca0*/  SHF.L.U32 R43, R64, 0x10, RZ ;  /* 0x00000010402b7819 */ /* 0x000fe200000006ff */
[----:B------:R-:W-:Y:S01]  /*7cb0*/  FMUL R14, R38, R18 ;  /* 0x00000012260e7220 */ /* 0x000fe20000400000 */
[----:B------:R-:W-:Y:S01]  /*7cc0*/  F2FP.BF16.F32.PACK_AB R69, R15, R10 ;  /* 0x0000000a0f45723e */ /* 0x000fe200000010ff */
[----:B------:R1:W-:Y:S01]  /*7cd0*/  STS.128 [R94+0x2000], R52 ;  /* 0x002000345e007388 */ /* 0x0003e20000000c00 */
[----:B------:R-:W-:Y:S01]  /*7ce0*/  FFMA R13, R41, R42, R13 ;  /* 0x0000002a290d7223 */ /* 0x000fe2000000000d */
[----:B------:R-:W-:Y:S01]  /*7cf0*/  LOP3.LUT R42, R64, 0xffff0000, RZ, 0xc0, !PT ;  /* 0xffff0000402a7812 */ /* 0x000fe200078ec0ff */
[C---:B------:R-:W-:Y:S01]  /*7d00*/  FMUL R19, R38.reuse, R19 ;  /* 0x0000001326137220 */ /* 0x040fe20000400000 */
[C---:B------:R-:W-:Y:S01]  /*7d10*/  FMUL R16, R38.reuse, R20 ;  /* 0x0000001426107220 */ /* 0x040fe20000400000 */
[C---:B------:R-:W-:Y:S01]  /*7d20*/  FMUL R17, R38.reuse, R21 ;  /* 0x0000001526117220 */ /* 0x040fe20000400000 */
[----:B------:R-:W-:Y:S01]  /*7d30*/  F2FP.BF16.F32.PACK_AB R70, R13, R12 ;  /* 0x0000000c0d46723e */ /* 0x000fe200000010ff */
[----:B------:R-:W-:Y:S01]  /*7d40*/  FFMA R14, R41, R45, R14 ;  /* 0x0000002d290e7223 */ /* 0x000fe2000000000e */
[----:B------:R-:W-:Y:S01]  /*7d50*/  SHF.L.U32 R45, R65, 0x10, RZ ;  /* 0x00000010412d7819 */ /* 0x000fe200000006ff */
[----:B------:R-:W-:Y:S01]  /*7d60*/  FFMA R19, R41, R40, R19 ;  /* 0x0000002829137223 */ /* 0x000fe20000000013 */
[----:B------:R-:W-:Y:S01]  /*7d70*/  LOP3.LUT R40, R65, 0xffff0000, RZ, 0xc0, !PT ;  /* 0xffff000041287812 */ /* 0x000fe200078ec0ff */
[----:B------:R-:W-:Y:S01]  /*7d80*/  FFMA R16, R41, R43, R16 ;  /* 0x0000002b29107223 */ /* 0x000fe20000000010 */
[----:B------:R-:W-:Y:S01]  /*7d90*/  SHF.L.U32 R43, R67, 0x10, RZ ;  /* 0x00000010432b7819 */ /* 0x000fe200000006ff */
[C---:B------:R-:W-:Y:S01]  /*7da0*/  FMUL R18, R38.reuse, R22 ;  /* 0x0000001626127220 */ /* 0x040fe20000400000 */
[----:B------:R-:W-:Y:S01]  /*7db0*/  F2FP.BF16.F32.PACK_AB R71, R19, R14 ;  /* 0x0000000e1347723e */ /* 0x000fe200000010ff */
[C---:B------:R-:W-:Y:S01]  /*7dc0*/  FFMA R17, R41.reuse, R42, R17 ;  /* 0x0000002a29117223 */ /* 0x040fe20000000011 */
[----:B------:R-:W-:Y:S01]  /*7dd0*/  FMUL R23, R38, R23 ;  /* 0x0000001726177220 */ /* 0x000fe20000400000 */
[----:B------:R-:W-:Y:S01]  /*7de0*/  SHF.L.U32 R42, R66, 0x10, RZ ;  /* 0x00000010422a7819 */ /* 0x000fe200000006ff */
[----:B------:R-:W-:Y:S01]  /*7df0*/  FMUL R20, R38, R24 ;  /* 0x0000001826147220 */ /* 0x000fe20000400000 */
[----:B------:R3:W-:Y:S01]  /*7e00*/  STS.128 [R93+0x2010], R68 ;  /* 0x002010445d007388 */ /* 0x0007e20000000c00 */
[----:B------:R-:W-:Y:S01]  /*7e10*/  FFMA R18, R41, R45, R18 ;  /* 0x0000002d29127223 */ /* 0x000fe20000000012 */
[----:B------:R-:W-:Y:S01]  /*7e20*/  SHF.L.U32 R45, R75, 0x10, RZ ;  /* 0x000000104b2d7819 */ /* 0x000fe200000006ff */
[C---:B------:R-:W-:Y:S01]  /*7e30*/  FFMA R23, R41.reuse, R40, R23 ;  /* 0x0000002829177223 */ /* 0x040fe20000000017 */
[----:B------:R-:W-:Y:S01]  /*7e40*/  LOP3.LUT R40, R66, 0xffff0000, RZ, 0xc0, !PT ;  /* 0xffff000042287812 */ /* 0x000fe200078ec0ff */
[----:B------:R-:W-:Y:S01]  /*7e50*/  FFMA R20, R41, R42, R20 ;  /* 0x0000002a29147223 */ /* 0x000fe20000000014 */
[----:B------:R-:W-:Y:S01]  /*7e60*/  LOP3.LUT R42, R67, 0xffff0000, RZ, 0xc0, !PT ;  /* 0xffff0000432a7812 */ /* 0x000fe200078ec0ff */
[C---:B------:R-:W-:Y:S01]  /*7e70*/  FMUL R21, R38.reuse, R25 ;  /* 0x0000001926157220 */ /* 0x040fe20000400000 */
[C---:B------:R-:W-:Y:S01]  /*7e80*/  FMUL R22, R38.reuse, R26 ;  /* 0x0000001a26167220 */ /* 0x040fe20000400000 */
[C---:B------:R-:W-:Y:S01]  /*7e90*/  FMUL R27, R38.reuse, R27 ;  /* 0x0000001b261b7220 */ /* 0x040fe20000400000 */
[----:B------:R-:W-:Y:S01]  /*7ea0*/  FMUL R24, R38, R28 ;  /* 0x0000001c26187220 */ /* 0x000fe20000400000 */
        /* <DEDUP_REMOVED lines=8> */
[----:B------:R-:W-:Y:S01]  /*7f30*/  FFMA R24, R41, R40, R24 ;  /* 0x0000002829187223 */ /* 0x000fe20000000018 */
[----:B------:R-:W-:Y:S01]  /*7f40*/  LOP3.LUT R40, R73, 0xffff0000, RZ, 0xc0, !PT ;  /* 0xffff000049287812 */ /* 0x000fe200078ec0ff */
[C---:B------:R-:W-:Y:S01]  /*7f50*/  FFMA R25, R41.reuse, R42, R25 ;  /* 0x0000002a29197223 */ /* 0x040fe20000000019 */
[----:B------:R-:W-:Y:S01]  /*7f60*/  FMUL R31, R38, R31 ;  /* 0x0000001f261f7220 */ /* 0x000fe20000400000 */
[C---:B------:R-:W-:Y:S01]  /*7f70*/  FFMA R26, R41.reuse, R43, R26 ;  /* 0x0000002b291a7223 */ /* 0x040fe2000000001a */
[----:B------:R-:W-:Y:S01]  /*7f80*/  SHF.L.U32 R43, R74, 0x10, RZ ;  /* 0x000000104a2b7819 */ /* 0x000fe200000006ff */
[----:B------:R-:W-:Y:S01]  /*7f90*/  FMUL R28, R38, R32 ;  /* 0x00000020261c7220 */ /* 0x000fe20000400000 */
[----:B------:R-:W-:Y:S01]  /*7fa0*/  LOP3.LUT R42, R74, 0xffff0000, RZ, 0xc0, !PT ;  /* 0xffff00004a2a7812 */ /* 0x000fe200078ec0ff */
[C---:B------:R-:W-:Y:S01]  /*7fb0*/  FMUL R29, R38.reuse, R33 ;  /* 0x00000021261d7220 */ /* 0x040fe20000400000 */
[C---:B------:R-:W-:Y:S01]  /*7fc0*/  FMUL R30, R38.reuse, R34 ;  /* 0x00000022261e7220 */ /* 0x040fe20000400000 */
[----:B------:R-:W-:Y:S01]  /*7fd0*/  FFMA R31, R41, R40, R31 ;  /* 0x00000028291f7223 */ /* 0x000fe2000000001f */
[----:B------:R-:W-:Y:S01]  /*7fe0*/  FMUL R35, R38, R35 ;  /* 0x0000002326237220 */ /* 0x000fe20000400000 */
[----:B-1----:R-:W-:Y:S01]  /*7ff0*/  F2FP.BF16.F32.PACK_AB R52, R17, R16 ;  /* 0x000000101134723e */ /* 0x002fe200000010ff */
[----:B------:R-:W-:Y:S01]  /*8000*/  FFMA R28, R41, R43, R28 ;  /* 0x0000002b291c7223 */ /* 0x000fe2000000001c */
[----:B------:R-:W-:Y:S01]  /*8010*/  F2FP.BF16.F32.PACK_AB R53, R23, R18 ;  /* 0x000000121735723e */ /* 0x000fe200000010ff */
[----:B------:R-:W-:Y:S01]  /*8020*/  FFMA R29, R41, R42, R29 ;  /* 0x0000002a291d7223 */ /* 0x000fe2000000001d */
[----:B------:R-:W-:Y:S01]  /*8030*/  F2FP.BF16.F32.PACK_AB R54, R21, R20 ;  /* 0x000000141536723e */ /* 0x000fe200000010ff */
[----:B------:R-:W-:Y:S01]  /*8040*/  FFMA R30, R41, R45, R30 ;  /* 0x0000002d291e7223 */ /* 0x000fe2000000001e */
[----:B------:R-:W-:Y:S01]  /*8050*/  F2FP.BF16.F32.PACK_AB R55, R27, R22 ;  /* 0x000000161b37723e */ /* 0x000fe200000010ff */
[----:B------:R-:W-:Y:S01]  /*8060*/  FFMA R35, R41, R44, R35 ;  /* 0x0000002c29237223 */ /* 0x000fe20000000023 */
[----:B------:R-:W-:Y:S02]  /*8070*/  F2FP.BF16.F32.PACK_AB R100, R25, R24 ;  /* 0x000000181964723e */ /* 0x000fe400000010ff */
[----:B------:R-:W-:Y:S01]  /*8080*/  F2FP.BF16.F32.PACK_AB R101, R31, R26 ;  /* 0x0000001a1f65723e */ /* 0x000fe200000010ff */
[----:B------:R3:W-:Y:S01]  /*8090*/  STS.128 [R92+0x2020], R52 ;  /* 0x002020345c007388 */ /* 0x0007e20000000c00 */
        /* <DEDUP_REMOVED lines=8> */
[----:B-1----:R-:W1:Y:S02]  /*8120*/  FENCE.VIEW.ASYNC.S ;  /* 0x00000000000073c6 */ /* 0x002e640000000000 */
[----:B-1----:R-:W-:Y:S06]  /*8130*/  BAR.SYNC.DEFER_BLOCKING 0x1, 0x80 ;  /* 0x0042000000007b1d */ /* 0x002fec0000010000 */
[----:B------:R-:W-:Y:S05]  /*8140*/  @P0 BRA `(.L_x_127) ;  /* 0x00000000003c0947 */ /* 0x000fea0003800000 */
[----:B------:R-:W1:Y:S01]  /*8150*/  LDCU.64 UR6, c[0x0][0x348] ;  /* 0x00006900ff0677ac */ /* 0x000e620008000a00 */
[----:B------:R-:W-:Y:S02]  /*8160*/  UIADD3 UR13, UPT, UPT, UR49, 0x20, URZ ;  /* 0x00000020310d7890 */ /* 0x000fe4000fffe0ff */
[----:B------:R-:W-:Y:S01]  /*8170*/  UIADD3 UR12, UPT, UPT, UR43, 0x2200, URZ ;  /* 0x000022002b0c7890 */ /* 0x000fe2000fffe0ff */
[----:B------:R-:W-:Y:S01]  /*8180*/  UMOV UR14, UR50 ;  /* 0x00000032000e7c82 */ /* 0x000fe20008000000 */
[----:B------:R-:W-:Y:S01]  /*8190*/  UMOV UR15, UR36 ;  /* 0x00000024000f7c82 */ /* 0x000fe20008000000 */
[----:B------:R-:W-:Y:S02]  /*81a0*/  UIADD3 UR9, UPT, UPT, UR49, 0xa0, URZ ;  /* 0x000000a031097890 */ /* 0x000fe4000fffe0ff */
[----:B------:R-:W-:Y:S01]  /*81b0*/  UIADD3 UR8, UPT, UPT, UR43, 0x3200, URZ ;  /* 0x000032002b087890 */ /* 0x000fe2000fffe0ff */
[----:B------:R-:W-:Y:S01]  /*81c0*/  UMOV UR10, UR50 ;  /* 0x00000032000a7c82 */ /* 0x000fe20008000000 */
[----:B------:R-:W-:Y:S01]  /*81d0*/  UMOV UR11, UR36 ;  /* 0x00000024000b7c82 */ /* 0x000fe20008000000 */
[----:B-1----:R-:W-:Y:S04]  /*81e0*/  UIADD3 UR4, UP0, UPT, UR6, 0x680, URZ ;  /* 0x0000068006047890 */ /* 0x002fe8000ff1e0ff */
[----:B------:R-:W-:Y:S09]  /*81f0*/  UIADD3.X UR5, UPT, UPT, URZ, UR7, URZ, UP0, !UPT ;  /* 0x00000007ff057290 */ /* 0x000ff200087fe4ff */
[----:B------:R1:W-:Y:S01]  /*8200*/  UTMASTG.3D [UR12], [UR4] ;  /* 0x0000000c040073b5 */ /* 0x0003e20008010000 */
[----:B------:R1:W-:Y:S01]  /*8210*/  UTMASTG.3D [UR8], [UR4] ;  /* 0x00000008040073b5 */ /* 0x0003e20008010000 */
[----:B------:R0:W-:Y:S01]  /*8220*/  UTMACMDFLUSH ;  /* 0x00000000000079b7 */ /* 0x0001e20000000000 */
[----:B-1----:R-:W-:Y:S04]  /*8230*/  DEPBAR.LE SB0, 0x1 ;  /* 0x000080400000791a */ /* 0x002fe80000000000 */
.L_x_127:
[----:B------:R-:W-:Y:S05]  /*8240*/  BSYNC.RECONVERGENT B0 ;  /* 0x0000000000007941 */ /* 0x000fea0003800200 */
.L_x_126:
[----:B------:R-:W-:Y:S01]  /*8250*/  BAR.SYNC.DEFER_BLOCKING 0x1, 0x80 ;  /* 0x0042000000007b1d */ /* 0x000fe20000010000 */
[----:B------:R-:W-:Y:S04]  /*8260*/  UIADD3 UR4, UPT, UPT, UR46, 0x1, URZ ;  /* 0x000000012e047890 */ /* 0x000fe8000fffe0ff */
[----:B------:R-:W-:Y:S04]  /*8270*/  UISETP.NE.AND UP0, UPT, UR4, 0x4, UPT ;  /* 0x000000040400788c */ /* 0x000fe8000bf05270 */
[----:B------:R-:W-:Y:S01]  /*8280*/  USEL UR44, UR4, URZ, UP0 ;  /* 0x000000ff042c7287 */ /* 0x000fe20008000000 */
[----:B------:R1:W-:Y:S01]  /*8290*/  @P6 SYNCS.ARRIVE.TRANS64.RED.A1T0 RZ, [R104+URZ], RZ ;  /* 0x000000ff68ff69a7 */ /* 0x0003e200081004ff */
[----:B------:R-:W-:Y:S01]  /*82a0*/  BSSY B1, `(.L_x_128) ;  /* 0x0000017000017945 */ /* 0x000fe20003800000 */
[----:B------:R-:W4:Y:S02]  /*82b0*/  @P6 SYNCS.PHASECHK.TRANS64.TRYWAIT P0, [R62+URZ+0x50], R61 ;  /* 0x0000503d3e0065a7 */ /* 0x000f2400080011ff */
[----:B----4-:R-:W-:Y:S01]  /*82c0*/  @P6 SEL R46, RZ, 0x1, !P0 ;  /* 0x00000001ff2e6807 */ /* 0x010fe20004000000 */
[----:B-1----:R-:W-:Y:S06]  /*82d0*/  @!P6 BRA `(.L_x_129) ;  /* 0x00000000004ce947 */ /* 0x002fec0003800000 */
        /* <DEDUP_REMOVED lines=9> */
[----:B------:R-:W-:Y:S04]  /*8370*/  SHF.L.U32 R5, R91, 0x1f, RZ ;  /* 0x0000001f5b057819 */ /* 0x000fe800000006ff */
[----:B------:R-:W1:Y:S02]  /*8380*/  SYNCS.PHASECHK.TRANS64.TRYWAIT P0, [R62+URZ+0x50], R5 ;  /* 0x000050053e0075a7 */ /* 0x000e6400080011ff */
[----:B-1----:R-:W-:Y:S05]  /*8390*/  @!P0 BRA `(.L_x_132) ;  /* 0x0000002800048947 */ /* 0x002fea0003800000 */
.L_x_131:
[----:B------:R-:W-:Y:S05]  /*83a0*/  BSYNC B0 ;  /* 0x0000000000007941 */ /* 0x000fea0003800000 */
.L_x_130:
[----:B------:R-:W-:Y:S02]  /*83b0*/  ISETP.NE.AND P0, PT, R60, RZ, PT ;  /* 0x000000ff3c00720c */ /* 0x000fe40003f05270 */
[----:B------:R-:W-:Y:S11]  /*83c0*/  IADD3 R47, PT, PT, R47, 0x1, RZ ;  /* 0x000000012f2f7810 */ /* 0x000ff60007ffe0ff */
[----:B------:R4:W1:Y:S04]  /*83d0*/  @P0 LDS.128 R48, [R4] ;  /* 0x0000000004300984 */ /* 0x0008680000000c00 */
[----:B------:R4:W1:Y:S04]  /*83e0*/  @P0 LDS.128 R56, [R3+0x10] ;  /* 0x0000100003380984 */ /* 0x0008680000000c00 */
[----:B------:R4:W1:Y:S04]  /*83f0*/  @P0 LDS.128 R64, [R2+0x20] ;  /* 0x0000200002400984 */ /* 0x0008680000000c00 */
[----:B------:R4:W1:Y:S02]  /*8400*/  @P0 LDS.128 R72, [R0+0x30] ;  /* 0x0000300000480984 */ /* 0x0008640000000c00 */
.L_x_129:
[----:B------:R-:W-:Y:S05]  /*8410*/  BSYNC B1 ;  /* 0x0000000000017941 */ /* 0x000fea0003800000 */
.L_x_128:
[----:B----4-:R-:W-:Y:S05]  /*8420*/  VIADD R0, R39, 0x40 ;  /* 0x0000004027007836 */ /* 0x010fea0000000000 */
[----:B------:R-:W-:Y:S04]  /*8430*/  SHF.R.U32.HI R0, RZ, 0x15, R0 ;  /* 0x00000015ff007819 */ /* 0x000fe80000011600 */
[----:B------:R-:W-:Y:S11]  /*8440*/  LOP3.LUT P0, RZ, R0, 0x3, R81, 0x48, !PT ;  /* 0x0000000300ff7812 */ /* 0x000ff60007804851 */
[----:B------:R-:W-:Y:S02]  /*8450*/  @!UPT UIADD3 URZ, UPT, UPT, URZ, URZ, URZ ;  /* 0x000000fffffff290 */ /* 0x000fe4000fffe0ff */
[----:B------:R-:W-:Y:S05]  /*8460*/  @!P0 BRA `(.L_x_133) ;  /* 0x0000000000408947 */ /* 0x000fea0003800000 */
[----:B------:R-:W1:Y:S01]  /*8470*/  LDCU.64 UR8, c[0x4][0x70] ;  /* 0x01000e00ff0877ac */ /* 0x000e620008000a00 */
[----:B------:R-:W-:Y:S01]  /*8480*/  MOV R3, 0x0 ;  /* 0x0000000000037802 */ /* 0x000fe20000000f00 */
[----:B------:R-:W-:Y:S02]  /*8490*/  HFMA2 R12, -RZ, RZ, 0, 5.9604644775390625e-08 ;  /* 0x00000001ff0c7431 */ /* 0x000fe400000001ff */
[----:B------:R-:W-:Y:S02]  /*84a0*/  IMAD.MOV.U32 R8, RZ, RZ, 0x192 ;  /* 0x00000192ff087424 */ /* 0x000fe400078e00ff */
[----:B------:R-:W-:Y:S01]  /*84b0*/  IMAD.MOV.U32 R13, RZ, RZ, RZ ;  /* 0x000000ffff0d7224 */ /* 0x000fe200078e00ff */
[----:B------:R-:W4:Y:S01]  /*84c0*/  LDCU.64 UR6, c[0x4][0x78] ;  /* 0x01000f00ff0677ac */ /* 0x000f220008000a00 */
[----:B------:R-:W2:Y:S01]  /*84d0*/  LDC.64 R2, c[0x4][R3] ;  /* 0x0100000003027b82 */ /* 0x000ea20000000a00 */
[----:B------:R-:W5:Y:S01]  /*84e0*/  LDCU.64 UR4, c[0x4][0x10] ;  /* 0x01000200ff0477ac */ /* 0x000f620008000a00 */
[----:B-1----:R-:W-:Y:S01]  /*84f0*/  MOV R5, UR9 ;  /* 0x0000000900057c02 */ /* 0x002fe20008000f00 */
[----:B------:R-:W-:Y:S01]  /*8500*/  IMAD.U32 R4, RZ, RZ, UR8 ;  /* 0x00000008ff047e24 */ /* 0x000fe2000f8e00ff */
[----:B----4-:R-:W-:Y:S01]  /*8510*/  MOV R7, UR7 ;  /* 0x0000000700077c02 */ /* 0x010fe20008000f00 */
[----:B------:R-:W-:Y:S01]  /*8520*/  IMAD.U32 R6, RZ, RZ, UR6 ;  /* 0x00000006ff067e24 */ /* 0x000fe2000f8e00ff */
[----:B-----5:R-:W-:Y:S01]  /*8530*/  MOV R11, UR5 ;  /* 0x00000005000b7c02 */ /* 0x020fe20008000f00 */
[----:B------:R-:W-:Y:S02]  /*8540*/  IMAD.U32 R10, RZ, RZ, UR4 ;  /* 0x00000004ff0a7e24 */ /* 0x000fe4000f8e00ff */
[----:B------:R-:W-:Y:S07]  /*8550*/  LEPC R20, `(.L_x_133) ;  /* 0x000000001014794e */ /* 0x000fee0000000000 */
[----:B--23--:R-:W-:Y:S05]  /*8560*/  CALL.ABS.NOINC R2 ;  /* 0x0000000002007343 */ /* 0x00cfea0003c00000 */
.L_x_133:
[C---:B-1----:R-:W-:Y:S01]  /*8570*/  SHF.L.U32 R40, R48.reuse, 0x10, RZ ;  /* 0x0000001030287819 */ /* 0x042fe200000006ff */
[----:B------:R-:W-:Y:S05]  /*8580*/  WARPSYNC.ALL ;  /* 0x0000000000007948 */ /* 0x000fea0003800000 */
[----:B------:R-:W-:Y:S01]  /*8590*/  R2UR UR4, R39 ;  /* 0x00000000270472ca */ /* 0x000fe200000e0000 */
[----:B------:R-:W-:Y:S01]  /*85a0*/  BSSY.RECONVERGENT B0, `(.L_x_134) ;  /* 0x0000094000007945 */ /* 0x000fe20003800200 */
[----:B------:R-:W-:Y:S02]  /*85b0*/  LOP3.LUT R43, R48, 0xffff0000, RZ, 0xc0, !PT ;  /* 0xffff0000302b7812 */ /* 0x000fe400078ec0ff */
[----:B------:R-:W-:Y:S02]  /*85c0*/  SHF.L.U32 R42, R49, 0x10, RZ ;  /* 0x00000010312a7819 */ /* 0x000fe400000006ff */
[C---:B------:R-:W-:Y:S02]  /*85d0*/  SHF.L.U32 R45, R51.reuse, 0x10, RZ ;  /* 0x00000010332d7819 */ /* 0x040fe400000006ff */
[----:B------:R-:W-:Y:S02]  /*85e0*/  LOP3.LUT R44, R51, 0xffff0000, RZ, 0xc0, !PT ;  /* 0xffff0000332c7812 */ /* 0x000fe400078ec0ff */
[----:B------:R-:W-:Y:S02]  /*85f0*/  ISETP.NE.AND P6, PT, R97, RZ, PT ;  /* 0x000000ff6100720c */ /* 0x000fe40003fc5270 */
[----:B------:R-:W-:Y:S01]  /*8600*/  ISETP.NE.AND P0, PT, R96, RZ, PT ;  /* 0x000000ff6000720c */ /* 0x000fe20003f05270 */
[----:B------:R-:W1:Y:S01]  /*8610*/  LDTM.x32 R4, tmem[UR4+0x40] ;  /* 0x00004004000479ee */ /* 0x000e6200082c0000 */
[----:B------:R-:W-:Y:S09]  /*8620*/  MOV R61, UR44 ;  /* 0x0000002c003d7c02 */ /* 0x000ff20008000f00 */
[----:B------:R-:W-:Y:S02]  /*8630*/  @P6 LEA R61, R61, UR43, 0x3 ;  /* 0x0000002b3d3d6c11 */ /* 0x000fe4000f8e18ff */
[----:B------:R-:W-:Y:S02]  /*8640*/  @P6 SHF.L.U32 R104, R91, 0x1f, RZ ;  /* 0x0000001f5b686819 */ /* 0x000fe400000006ff */
[----:B------:R-:W-:Y:S02]  /*8650*/  @P6 IADD3 R62, PT, PT, R61, 0x70, RZ ;  /* 0x000000703d3e6810 */ /* 0x000fe40007ffe0ff */
[----:B------:R-:W-:Y:S02]  /*8660*/  LEA R61, R47, UR43, 0x3 ;  /* 0x0000002b2f3d7c11 */ /* 0x000fe4000f8e18ff */
[----:B------:R-:W-:Y:S01]  /*8670*/  @P6 PRMT R62, R99, 0x654, R62 ;  /* 0x00000654633e6816 */ /* 0x000fe2000000003e */
[C---:B-1----:R-:W-:Y:S01]  /*8680*/  FMUL R0, R38.reuse, R4 ;  /* 0x0000000426007220 */ /* 0x042fe20000400000 */
[C---:B------:R-:W-:Y:S01]  /*8690*/  FMUL R2, R38.reuse, R5 ;  /* 0x0000000526027220 */ /* 0x040fe20000400000 */
[C---:B------:R-:W-:Y:S01]  /*86a0*/  FMUL R3, R38.reuse, R6 ;  /* 0x0000000626037220 */ /* 0x040fe20000400000 */
        /* <DEDUP_REMOVED lines=8> */
[----:B---3--:R-:W-:Y:S01]  /*8730*/  F2FP.BF16.F32.PACK_AB R68, R2, R0 ;  /* 0x000000000244723e */ /* 0x008fe200000010ff */
[----:B------:R-:W-:Y:S01]  /*8740*/  FMUL R5, R38, R9 ;  /* 0x0000000926057220 */ /* 0x000fe20000400000 */
[C---:B------:R-:W-:Y:S01]  /*8750*/  FFMA R7, R41.reuse, R40, R7 ;  /* 0x0000002829077223 */ /* 0x040fe20000000007 */
[----:B------:R-:W-:Y:S01]  /*8760*/  SHF.L.U32 R40, R56, 0x10, RZ ;  /* 0x0000001038287819 */ /* 0x000fe200000006ff */
[C---:B------:R-:W-:Y:S01]  /*8770*/  FMUL R6, R38.reuse, R10 ;  /* 0x0000000a26067220 */ /* 0x040fe20000400000 */
[C---:B------:R-:W-:Y:S01]  /*8780*/  FMUL R11, R38.reuse, R11 ;  /* 0x0000000b260b7220 */ /* 0x040fe20000400000 */
[----:B------:R-:W-:Y:S01]  /*8790*/  FFMA R4, R41, R43, R4 ;  /* 0x0000002b29047223 */ /* 0x000fe20000000004 */
[----:B------:R-:W-:Y:S01]  /*87a0*/  SHF.L.U32 R43, R57, 0x10, RZ ;  /* 0x00000010392b7819 */ /* 0x000fe200000006ff */
[----:B------:R-:W-:Y:S01]  /*87b0*/  FMUL R8, R38, R12 ;  /* 0x0000000c26087220 */ /* 0x000fe20000400000 */
[----:B------:R-:W-:Y:S01]  /*87c0*/  F2FP.BF16.F32.PACK_AB R69, R7, R3 ;  /* 0x000000030745723e */ /* 0x000fe200000010ff */
[C---:B------:R-:W-:Y:S01]  /*87d0*/  FFMA R5, R41.reuse, R42, R5 ;  /* 0x0000002a29057223 */ /* 0x040fe20000000005 */
[----:B------:R-:W-:Y:S01]  /*87e0*/  LOP3.LUT R42, R56, 0xffff0000, RZ, 0xc0, !PT ;  /* 0xffff0000382a7812 */ /* 0x000fe200078ec0ff */
[----:B------:R-:W-:Y:S01]  /*87f0*/  FFMA R6, R41, R45, R6 ;  /* 0x0000002d29067223 */ /* 0x000fe20000000006 */
[----:B------:R-:W-:Y:S01]  /*8800*/  SHF.L.U32 R45, R65, 0x10, RZ ;  /* 0x00000010412d7819 */ /* 0x000fe200000006ff */
[----:B------:R-:W-:Y:S01]  /*8810*/  FFMA R11, R41, R44, R11 ;  /* 0x0000002c290b7223 */ /* 0x000fe2000000000b */
[----:B------:R-:W-:Y:S01]  /*8820*/  F2FP.BF16.F32.PACK_AB R70, R5, R4 ;  /* 0x000000040546723e */ /* 0x000fe200000010ff */
[----:B------:R-:W-:Y:S01]  /*8830*/  FFMA R8, R41, R40, R8 ;  /* 0x0000002829087223 */ /* 0x000fe20000000008 */
[----:B------:R-:W-:Y:S01]  /*8840*/  LOP3.LUT R40, R57, 0xffff0000, RZ, 0xc0, !PT ;  /* 0xffff000039287812 */ /* 0x000fe200078ec0ff */
[C---:B------:R-:W-:Y:S01]  /*8850*/  FMUL R9, R38.reuse, R13 ;  /* 0x0000000d26097220 */ /* 0x040fe20000400000 */
[----:B------:R-:W-:Y:S01]  /*8860*/  F2FP.BF16.F32.PACK_AB R71, R11, R6 ;  /* 0x000000060b47723e */ /* 0x000fe200000010ff */
[C---:B------:R-:W-:Y:S01]  /*8870*/  FMUL R10, R38.reuse, R14 ;  /* 0x0000000e260a7220 */ /* 0x040fe20000400000 */
[----:B------:R-:W-:Y:S01]  /*8880*/  LOP3.LUT R44, R75, 0xffff0000, RZ, 0xc0, !PT ;  /* 0xffff00004b2c7812 */ /* 0x000fe200078ec0ff */
[----:B------:R-:W-:Y:S01]  /*8890*/  FMUL R15, R38, R15 ;  /* 0x0000000f260f7220 */ /* 0x000fe20000400000 */
        /* <DEDUP_REMOVED lines=8> */
[----:B------:R-:W-:Y:S01]  /*8920*/  FMUL R13, R38, R17 ;  /* 0x00000011260d7220 */ /* 0x000fe20000400000 */
[----:B------:R-:W-:Y:S01]  /*8930*/  F2FP.BF16.F32.PACK_AB R53, R15, R10 ;  /* 0x0000000a0f35723e */ /* 0x000fe200000010ff */
[C---:B------:R-:W-:Y:S01]  /*8940*/  FFMA R12, R41.reuse, R42, R12 ;  /* 0x0000002a290c7223 */ /* 0x040fe2000000000c */
[----:B------:R-:W-:Y:S01]  /*8950*/  LOP3.LUT R42, R64, 0xffff0000, RZ, 0xc0, !PT ;  /* 0xffff0000402a7812 */ /* 0x000fe200078ec0ff */
[C---:B------:R-:W-:Y:S01]  /*8960*/  FMUL R14, R38.reuse, R18 ;  /* 0x00000012260e7220 */ /* 0x040fe20000400000 */
[----:B------:R-:W-:Y:S01]  /*8970*/  FFMA R13, R41, R40, R13 ;  /* 0x00000028290d7223 */ /* 0x000fe2000000000d */
[----:B------:R-:W-:Y:S01]  /*8980*/  LOP3.LUT R40, R59, 0xffff0000, RZ, 0xc0, !PT ;  /* 0xffff00003b287812 */ /* 0x000fe200078ec0ff */
[----:B------:R1:W-:Y:S01]  /*8990*/  STS.128 [R94+0x4000], R68 ;  /* 0x004000445e007388 */ /* 0x0003e20000000c00 */
[----:B------:R-:W-:Y:S01]  /*89a0*/  FMUL R19, R38, R19 ;  /* 0x0000001326137220 */ /* 0x000fe20000400000 */
[----:B------:R-:W-:Y:S01]  /*89b0*/  FFMA R14, R41, R43, R14 ;  /* 0x0000002b290e7223 */ /* 0x000fe2000000000e */
[----:B------:R-:W-:Y:S01]  /*89c0*/  SHF.L.U32 R43, R64, 0x10, RZ ;  /* 0x00000010402b7819 */ /* 0x000fe200000006ff */
[C---:B------:R-:W-:Y:S01]  /*89d0*/  FMUL R16, R38.reuse, R20 ;  /* 0x0000001426107220 */ /* 0x040fe20000400000 */
        /* <DEDUP_REMOVED lines=18> */
[C---:B------:R-:W-:Y:S01]  /*8b00*/  FMUL R22, R38.reuse, R26 ;  /* 0x0000001a26167220 */ /* 0x040fe20000400000 */
[----:B------:R-:W-:Y:S01]  /*8b10*/  FMUL R27, R38, R27 ;  /* 0x0000001b261b7220 */ /* 0x000fe20000400000 */
[----:B------:R-:W-:Y:S01]  /*8b20*/  FFMA R20, R41, R43, R20 ;  /* 0x0000002b29147223 */ /* 0x000fe20000000014 */
[----:B------:R-:W-:Y:S01]  /*8b30*/  SHF.L.U32 R43, R73, 0x10, RZ ;  /* 0x00000010492b7819 */ /* 0x000fe200000006ff */
[C---:B------:R-:W-:Y:S01]  /*8b40*/  FFMA R21, R41.reuse, R40, R21 ;  /* 0x0000002829157223 */ /* 0x040fe20000000015 */
[C---:B------:R-:W-:Y:S01]  /*8b50*/  FFMA R22, R41.reuse, R45, R22 ;  /* 0x0000002d29167223 */ /* 0x040fe20000000016 */
[C---:B------:R-:W-:Y:S01]  /*8b60*/  FFMA R27, R41.reuse, R42, R27 ;  /* 0x0000002a291b7223 */ /* 0x040fe2000000001b */
[----:B------:R-:W-:Y:S01]  /*8b70*/  SHF.L.U32 R40, R72, 0x10, RZ ;  /* 0x0000001048287819 */ /* 0x000fe200000006ff */
[----:B------:R-:W-:Y:S01]  /*8b80*/  FMUL R24, R38, R28 ;  /* 0x0000001c26187220 */ /* 0x000fe20000400000 */
[----:B------:R-:W-:Y:S01]  /*8b90*/  LOP3.LUT R42, R72, 0xffff0000, RZ, 0xc0, !PT ;  /* 0xffff0000482a7812 */ /* 0x000fe200078ec0ff */
[C---:B------:R-:W-:Y:S01]  /*8ba0*/  FMUL R25, R38.reuse, R29 ;  /* 0x0000001d26197220 */ /* 0x040fe20000400000 */
[C---:B------:R-:W-:Y:S01]  /*8bb0*/  FMUL R26, R38.reuse, R30 ;  /* 0x0000001e261a7220 */ /* 0x040fe20000400000 */
[----:B------:R-:W-:Y:S01]  /*8bc0*/  FFMA R24, R41, R40, R24 ;  /* 0x0000002829187223 */ /* 0x000fe20000000018 */
[----:B------:R-:W-:Y:S01]  /*8bd0*/  LOP3.LUT R40, R73, 0xffff0000, RZ, 0xc0, !PT ;  /* 0xffff000049287812 */ /* 0x000fe200078ec0ff */
[C---:B------:R-:W-:Y:S01]  /*8be0*/  FFMA R25, R41.reuse, R42, R25 ;  /* 0x0000002a29197223 */ /* 0x040fe20000000019 */
        /* <DEDUP_REMOVED lines=47> */
.L_x_135:
[----:B------:R-:W-:Y:S05]  /*8ee0*/  BSYNC.RECONVERGENT B0 ;  /* 0x0000000000007941 */ /* 0x000fea0003800200 */
.L_x_134:
        /* <DEDUP_REMOVED lines=21> */
.L_x_139:
[----:B------:R-:W-:Y:S05]  /*9040*/  BSYNC B0 ;  /* 0x0000000000007941 */ /* 0x000fea0003800000 */
.L_x_138:
[----:B------:R-:W-:Y:S11]  /*9050*/  ISETP.NE.AND P0, PT, R60, RZ, PT ;  /* 0x000000ff3c00720c */ /* 0x000ff60003f05270 */
[----:B------:R-:W-:Y:S02]  /*9060*/  @!UPT UIADD3 URZ, UPT, UPT, URZ, URZ, URZ ;  /* 0x000000fffffff290 */ /* 0x000fe4000fffe0ff */
[----:B------:R4:W1:Y:S04]  /*9070*/  @P0 LDS.128 R48, [R3] ;  /* 0x0000000003300984 */ /* 0x0008680000000c00 */
[----:B------:R4:W1:Y:S04]  /*9080*/  @P0 LDS.128 R56, [R2+0x10] ;  /* 0x0000100002380984 */ /* 0x0008680000000c00 */
[----:B------:R4:W1:Y:S04]  /*9090*/  @P0 LDS.128 R64, [R0+0x20] ;  /* 0x0000200000400984 */ /* 0x0008680000000c00 */
[----:B------:R4:W1:Y:S02]  /*90a0*/  @P0 LDS.128 R72, [R47+0x30] ;  /* 0x000030002f480984 */ /* 0x0008640000000c00 */
.L_x_137:
[----:B------:R-:W-:Y:S05]  /*90b0*/  BSYNC B1 ;  /* 0x0000000000017941 */ /* 0x000fea0003800000 */
.L_x_136:
[----:B----4-:R-:W-:Y:S05]  /*90c0*/  VIADD R0, R39, 0x60 ;  /* 0x0000006027007836 */ /* 0x010fea0000000000 */
[----:B------:R-:W-:Y:S04]  /*90d0*/  SHF.R.U32.HI R0, RZ, 0x15, R0 ;  /* 0x00000015ff007819 */ /* 0x000fe80000011600 */
[----:B------:R-:W-:Y:S11]  /*90e0*/  LOP3.LUT P0, RZ, R0, 0x3, R81, 0x48, !PT ;  /* 0x0000000300ff7812 */ /* 0x000ff60007804851 */
[----:B------:R-:W-:Y:S02]  /*90f0*/  @!UPT UIADD3 URZ, UPT, UPT, URZ, URZ, URZ ;  /* 0x000000fffffff290 */ /* 0x000fe4000fffe0ff */
[----:B------:R-:W-:Y:S05]  /*9100*/  @!P0 BRA `(.L_x_141) ;  /* 0x0000000000408947 */ /* 0x000fea0003800000 */
[----:B------:R-:W4:Y:S01]  /*9110*/  LDCU.64 UR8, c[0x4][0x70] ;  /* 0x01000e00ff0877ac */ /* 0x000f220008000a00 */
[----:B------:R-:W-:Y:S01]  /*9120*/  MOV R3, 0x0 ;  /* 0x0000000000037802 */ /* 0x000fe20000000f00 */
[----:B------:R-:W-:Y:S02]  /*9130*/  HFMA2 R12, -RZ, RZ, 0, 5.9604644775390625e-08 ;  /* 0x00000001ff0c7431 */ /* 0x000fe400000001ff */
[----:B------:R-:W-:Y:S02]  /*9140*/  IMAD.MOV.U32 R8, RZ, RZ, 0x192 ;  /* 0x00000192ff087424 */ /* 0x000fe400078e00ff */
[----:B------:R-:W-:Y:S01]  /*9150*/  IMAD.MOV.U32 R13, RZ, RZ, RZ ;  /* 0x000000ffff0d7224 */ /* 0x000fe200078e00ff */
[----:B------:R-:W5:Y:S01]  /*9160*/  LDCU.64 UR6, c[0x4][0x78] ;  /* 0x01000f00ff0677ac */ /* 0x000f620008000a00 */
[----:B------:R-:W2:Y:S01]  /*9170*/  LDC.64 R2, c[0x4][R3] ;  /* 0x0100000003027b82 */ /* 0x000ea20000000a00 */
[----:B------:R-:W3:Y:S01]  /*9180*/  LDCU.64 UR4, c[0x4][0x10] ;  /* 0x01000200ff0477ac */ /* 0x000ee20008000a00 */
[----:B----4-:R-:W-:Y:S01]  /*9190*/  MOV R5, UR9 ;  /* 0x0000000900057c02 */ /* 0x010fe20008000f00 */
[----:B-1----:R-:W-:Y:S01]  /*91a0*/  IMAD.U32 R4, RZ, RZ, UR8 ;  /* 0x00000008ff047e24 */ /* 0x002fe2000f8e00ff */
[----:B-----5:R-:W-:Y:S01]  /*91b0*/  MOV R7, UR7 ;  /* 0x0000000700077c02 */ /* 0x020fe20008000f00 */
[----:B------:R-:W-:Y:S01]  /*91c0*/  IMAD.U32 R6, RZ, RZ, UR6 ;  /* 0x00000006ff067e24 */ /* 0x000fe2000f8e00ff */
[----:B---3--:R-:W-:Y:S01]  /*91d0*/  MOV R11, UR5 ;  /* 0x00000005000b7c02 */ /* 0x008fe20008000f00 */
[----:B------:R-:W-:Y:S02]  /*91e0*/  IMAD.U32 R10, RZ, RZ, UR4 ;  /* 0x00000004ff0a7e24 */ /* 0x000fe4000f8e00ff */
[----:B------:R-:W-:Y:S07]  /*91f0*/  LEPC R20, `(.L_x_141) ;  /* 0x000000001014794e */ /* 0x000fee0000000000 */
[----:B--2---:R-:W-:Y:S05]  /*9200*/  CALL.ABS.NOINC R2 ;  /* 0x0000000002007343 */ /* 0x004fea0003c00000 */
.L_x_141:
[----:B------:R-:W-:Y:S01]  /*9210*/  ISETP.NE.AND P0, PT, R96, RZ, PT ;  /* 0x000000ff6000720c */ /* 0x000fe20003f05270 */
[----:B------:R-:W-:Y:S05]  /*9220*/  WARPSYNC.ALL ;  /* 0x0000000000007948 */ /* 0x000fea0003800000 */
[----:B------:R-:W-:Y:S01]  /*9230*/  R2UR UR4, R39 ;  /* 0x00000000270472ca */ /* 0x000fe200000e0000 */
[----:B------:R-:W-:Y:S01]  /*9240*/  BSSY.RECONVERGENT B0, `(.L_x_142) ;  /* 0x0000091000007945 */ /* 0x000fe20003800200 */
[C---:B-1----:R-:W-:Y:S02]  /*9250*/  SHF.L.U32 R40, R48.reuse, 0x10, RZ ;  /* 0x0000001030287819 */ /* 0x042fe400000006ff */
[----:B------:R-:W-:Y:S02]  /*9260*/  LOP3.LUT R42, R48, 0xffff0000, RZ, 0xc0, !PT ;  /* 0xffff0000302a7812 */ /* 0x000fe400078ec0ff */
[C---:B------:R-:W-:Y:S02]  /*9270*/  SHF.L.U32 R43, R49.reuse, 0x10, RZ ;  /* 0x00000010312b7819 */ /* 0x040fe400000006ff */
[----:B------:R-:W-:Y:S02]  /*9280*/  LOP3.LUT R44, R49, 0xffff0000, RZ, 0xc0, !PT ;  /* 0xffff0000312c7812 */ /* 0x000fe400078ec0ff */
[C---:B------:R-:W-:Y:S02]  /*9290*/  SHF.L.U32 R45, R50.reuse, 0x10, RZ ;  /* 0x00000010322d7819 */ /* 0x040fe400000006ff */
[----:B------:R-:W-:Y:S01]  /*92a0*/  LOP3.LUT R46, R50, 0xffff0000, RZ, 0xc0, !PT ;  /* 0xffff0000322e7812 */ /* 0x000fe200078ec0ff */
[----:B------:R-:W1:Y:S01]  /*92b0*/  LDTM.x32 R4, tmem[UR4+0x60] ;  /* 0x00006004000479ee */ /* 0x000e6200082c0000 */
[C---:B------:R-:W-:Y:S01]  /*92c0*/  SHF.L.U32 R47, R51.reuse, 0x10, RZ ;  /* 0x00000010332f7819 */ /* 0x040fe200000006ff */
[----:B------:R-:W-:Y:S01]  /*92d0*/  NOP ;  /* 0x0000000000007918 */ /* 0x000fe20000000000 */
[----:B------:R-:W-:Y:S02]  /*92e0*/  LOP3.LUT R48, R51, 0xffff0000, RZ, 0xc0, !PT ;  /* 0xffff000033307812 */ /* 0x000fe400078ec0ff */
[C---:B------:R-:W-:Y:S02]  /*92f0*/  SHF.L.U32 R49, R56.reuse, 0x10, RZ ;  /* 0x0000001038317819 */ /* 0x040fe400000006ff */
[----:B------:R-:W-:Y:S02]  /*9300*/  LOP3.LUT R51, R56, 0xffff0000, RZ, 0xc0, !PT ;  /* 0xffff000038337812 */ /* 0x000fe400078ec0ff */
[C---:B------:R-:W-:Y:S02]  /*9310*/  SHF.L.U32 R50, R57.reuse, 0x10, RZ ;  /* 0x0000001039327819 */ /* 0x040fe400000006ff */
[----:B---3--:R-:W-:Y:S02]  /*9320*/  LOP3.LUT R52, R57, 0xffff0000, RZ, 0xc0, !PT ;  /* 0xffff000039347812 */ /* 0x008fe400078ec0ff */
[C---:B------:R-:W-:Y:S02]  /*9330*/  SHF.L.U32 R53, R58.reuse, 0x10, RZ ;  /* 0x000000103a357819 */ /* 0x040fe400000006ff */
[----:B------:R-:W-:Y:S02]  /*9340*/  LOP3.LUT R54, R58, 0xffff0000, RZ, 0xc0, !PT ;  /* 0xffff00003a367812 */ /* 0x000fe400078ec0ff */
[C---:B------:R-:W-:Y:S02]  /*9350*/  SHF.L.U32 R55, R59.reuse, 0x10, RZ ;  /* 0x000000103b377819 */ /* 0x040fe400000006ff */
[----:B------:R-:W-:Y:S02]  /*9360*/  IADD3 R98, PT, PT, R98, 0xe0, RZ ;  /* 0x000000e062627810 */ /* 0x000fe40007ffe0ff */
[----:B------:R-:W-:Y:S02]  /*9370*/  LOP3.LUT R56, R59, 0xffff0000, RZ, 0xc0, !PT ;  /* 0xffff00003b387812 */ /* 0x000fe400078ec0ff */
[----:B------:R-:W-:Y:S01]  /*9380*/  SHF.L.U32 R57, R64, 0x10, RZ ;  /* 0x0000001040397819 */ /* 0x000fe200000006ff */
[----:B-1----:R-:W-:Y:S01]  /*9390*/  FMUL R4, R38, R4 ;  /* 0x0000000426047220 */ /* 0x002fe20000400000 */
[----:B------:R-:W-:Y:S01]  /*93a0*/  LOP3.LUT R58, R64, 0xffff0000, RZ, 0xc0, !PT ;  /* 0xffff0000403a7812 */ /* 0x000fe200078ec0ff */
[----:B------:R-:W-:Y:S01]  /*93b0*/  FMUL R5, R38, R5 ;  /* 0x0000000526057220 */ /* 0x000fe20000400000 */
[----:B------:R-:W-:Y:S01]  /*93c0*/  LOP3.LUT R98, R98, 0xfefffff8, RZ, 0xc0, !PT ;  /* 0xfefffff862627812 */ /* 0x000fe200078ec0ff */
[C---:B------:R-:W-:Y:S01]  /*93d0*/  FFMA R4, R41.reuse, R40, R4 ;  /* 0x0000002829047223 */ /* 0x040fe20000000004 */
[C---:B------:R-:W-:Y:S01]  /*93e0*/  FMUL R6, R38.reuse, R6 ;  /* 0x0000000626067220 */ /* 0x040fe20000400000 */
[----:B------:R-:W-:Y:S01]  /*93f0*/  FFMA R5, R41, R42, R5 ;  /* 0x0000002a29057223 */ /* 0x000fe20000000005 */
[----:B------:R-:W-:Y:S01]  /*9400*/  SHF.L.U32 R59, R65, 0x10, RZ ;  /* 0x00000010413b7819 */ /* 0x000fe200000006ff */
[----:B------:R1:W-:Y:S01]  /*9410*/  SYNCS.ARRIVE.TRANS64.RED.A1T0 RZ, [R98+URZ], RZ ;  /* 0x000000ff62ff79a7 */ /* 0x0003e200081004ff */
[----:B------:R-:W-:Y:S01]  /*9420*/  FFMA R6, R41, R43, R6 ;  /* 0x0000002b29067223 */ /* 0x000fe20000000006 */
[C---:B------:R-:W-:Y:S01]  /*9430*/  FMUL R7, R38.reuse, R7 ;  /* 0x0000000726077220 */ /* 0x040fe20000400000 */
[----:B------:R-:W-:Y:S01]  /*9440*/  F2FP.BF16.F32.PACK_AB R100, R5, R4 ;  /* 0x000000040564723e */ /* 0x000fe200000010ff */
[C---:B------:R-:W-:Y:S01]  /*9450*/  FMUL R8, R38.reuse, R8 ;  /* 0x0000000826087220 */ /* 0x040fe20000400000 */
[----:B------:R-:W-:Y:S01]  /*9460*/  FMUL R9, R38, R9 ;  /* 0x0000000926097220 */ /* 0x000fe20000400000 */
[----:B------:R-:W-:Y:S01]  /*9470*/  LOP3.LUT R60, R65, 0xffff0000, RZ, 0xc0, !PT ;  /* 0xffff0000413c7812 */ /* 0x000fe200078ec0ff */
[C---:B------:R-:W-:Y:S01]  /*9480*/  FFMA R7, R41.reuse, R44, R7 ;  /* 0x0000002c29077223 */ /* 0x040fe20000000007 */
[C---:B------:R-:W-:Y:S01]  /*9490*/  FFMA R8, R41.reuse, R45, R8 ;  /* 0x0000002d29087223 */ /* 0x040fe20000000008 */
[----:B------:R-:W-:Y:S01]  /*94a0*/  SHF.L.U32 R61, R66, 0x10, RZ ;  /* 0x00000010423d7819 */ /* 0x000fe200000006ff */
[----:B------:R-:W-:Y:S01]  /*94b0*/  FFMA R9, R41, R46, R9 ;  /* 0x0000002e29097223 */ /* 0x000fe20000000009 */
[C---:B------:R-:W-:Y:S01]  /*94c0*/  FMUL R10, R38.reuse, R10 ;  /* 0x0000000a260a7220 */ /* 0x040fe20000400000 */
[----:B------:R-:W-:Y:S01]  /*94d0*/  F2FP.BF16.F32.PACK_AB R101, R7, R6 ;  /* 0x000000060765723e */ /* 0x000fe200000010ff */
[C---:B------:R-:W-:Y:S01]  /*94e0*/  FMUL R11, R38.reuse, R11 ;  /* 0x0000000b260b7220 */ /* 0x040fe20000400000 */
[----:B------:R-:W-:Y:S01]  /*94f0*/  FMUL R0, R38, R12 ;  /* 0x0000000c26007220 */ /* 0x000fe20000400000 */
[----:B------:R-:W-:Y:S01]  /*9500*/  F2FP.BF16.F32.PACK_AB R102, R9, R8 ;  /* 0x000000080966723e */ /* 0x000fe200000010ff */
[C---:B------:R-:W-:Y:S01]  /*9510*/  FFMA R10, R41.reuse, R47, R10 ;  /* 0x0000002f290a7223 */ /* 0x040fe2000000000a */
[C---:B------:R-:W-:Y:S01]  /*9520*/  FFMA R11, R41.reuse, R48, R11 ;  /* 0x00000030290b7223 */ /* 0x040fe2000000000b */
[----:B------:R-:W-:Y:S01]  /*9530*/  LOP3.LUT R62, R66, 0xffff0000, RZ, 0xc0, !PT ;  /* 0xffff0000423e7812 */ /* 0x000fe200078ec0ff */
[----:B------:R-:W-:Y:S01]  /*9540*/  FFMA R0, R41, R49, R0 ;  /* 0x0000003129007223 */ /* 0x000fe20000000000 */
[C---:B------:R-:W-:Y:S01]  /*9550*/  FMUL R2, R38.reuse, R13 ;  /* 0x0000000d26027220 */ /* 0x040fe20000400000 */
[----:B------:R-:W-:Y:S01]  /*9560*/  SHF.L.U32 R63, R67, 0x10, RZ ;  /* 0x00000010433f7819 */ /* 0x000fe200000006ff */
[C---:B------:R-:W-:Y:S01]  /*9570*/  FMUL R3, R38.reuse, R14 ;  /* 0x0000000e26037220 */ /* 0x040fe20000400000 */
[----:B------:R-:W-:Y:S01]  /*9580*/  F2FP.BF16.F32.PACK_AB R103, R11, R10 ;  /* 0x0000000a0b67723e */ /* 0x000fe200000010ff */
[----:B------:R-:W-:Y:S01]  /*9590*/  FFMA R2, R41, R51, R2 ;  /* 0x0000003329027223 */ /* 0x000fe20000000002 */
[C---:B------:R-:W-:Y:S01]  /*95a0*/  FMUL R15, R38.reuse, R15 ;  /* 0x0000000f260f7220 */ /* 0x040fe20000400000 */
[C---:B------:R-:W-:Y:S01]  /*95b0*/  FMUL R12, R38.reuse, R16 ;  /* 0x00000010260c7220 */ /* 0x040fe20000400000 */
[----:B------:R-:W-:Y:S01]  /*95c0*/  FMUL R13, R38, R17 ;  /* 0x00000011260d7220 */ /* 0x000fe20000400000 */
[----:B------:R1:W-:Y:S01]  /*95d0*/  STS.128 [R94+0x6000], R100 ;  /* 0x006000645e007388 */ /* 0x0003e20000000c00 */
[----:B------:R-:W-:Y:S01]  /*95e0*/  LOP3.LUT R64, R67, 0xffff0000, RZ, 0xc0, !PT ;  /* 0xffff000043407812 */ /* 0x000fe200078ec0ff */
[C---:B------:R-:W-:Y:S01]  /*95f0*/  FFMA R3, R41.reuse, R50, R3 ;  /* 0x0000003229037223 */ /* 0x040fe20000000003 */
[----:B------:R-:W-:Y:S01]  /*9600*/  SHF.L.U32 R65, R72, 0x10, RZ ;  /* 0x0000001048417819 */ /* 0x000fe200000006ff */
[C---:B------:R-:W-:Y:S01]  /*9610*/  FFMA R15, R41.reuse, R52, R15 ;  /* 0x00000034290f7223 */ /* 0x040fe2000000000f */
[----:B------:R-:W-:Y:S01]  /*9620*/  F2FP.BF16.F32.PACK_AB R104, R2, R0 ;  /* 0x000000000268723e */ /* 0x000fe200000010ff */
[C---:B------:R-:W-:Y:S01]  /*9630*/  FFMA R12, R41.reuse, R53, R12 ;  /* 0x00000035290c7223 */ /* 0x040fe2000000000c */
[C---:B------:R-:W-:Y:S01]  /*9640*/  FFMA R13, R41.reuse, R54, R13 ;  /* 0x00000036290d7223 */ /* 0x040fe2000000000d */
[C---:B------:R-:W-:Y:S01]  /*9650*/  FMUL R14, R38.reuse, R18 ;  /* 0x00000012260e7220 */ /* 0x040fe20000400000 */
[C---:B------:R-:W-:Y:S01]  /*9660*/  FMUL R19, R38.reuse, R19 ;  /* 0x0000001326137220 */ /* 0x040fe20000400000 */
[C---:B------:R-:W-:Y:S01]  /*9670*/  FMUL R16, R38.reuse, R20 ;  /* 0x0000001426107220 */ /* 0x040fe20000400000 */
[C---:B------:R-:W-:Y:S01]  /*9680*/  FMUL R17, R38.reuse, R21 ;  /* 0x0000001526117220 */ /* 0x040fe20000400000 */
[C---:B------:R-:W-:Y:S01]  /*9690*/  FFMA R14, R41.reuse, R55, R14 ;  /* 0x00000037290e7223 */ /* 0x040fe2000000000e */
        /* <DEDUP_REMOVED lines=9> */
[----:B------:R-:W-:Y:S01]  /*9730*/  FFMA R23, R41, R60, R23 ;  /* 0x0000003c29177223 */ /* 0x000fe20000000017 */
[C---:B------:R-:W-:Y:S01]  /*9740*/  FMUL R27, R38.reuse, R27 ;  /* 0x0000001b261b7220 */ /* 0x040fe20000400000 */
[----:B------:R-:W-:Y:S01]  /*9750*/  F2FP.BF16.F32.PACK_AB R105, R15, R3 ;  /* 0x000000030f69723e */ /* 0x000fe200000010ff */
[----:B------:R-:W-:Y:S01]  /*9760*/  FFMA R20, R41, R61, R20 ;  /* 0x0000003d29147223 */ /* 0x000fe20000000014 */
[----:B------:R-:W-:Y:S01]  /*9770*/  F2FP.BF16.F32.PACK_AB R106, R13, R12 ;  /* 0x0000000c0d6a723e */ /* 0x000fe200000010ff */
[----:B------:R-:W-:Y:S01]  /*9780*/  FMUL R24, R38, R28 ;  /* 0x0000001c26187220 */ /* 0x000fe20000400000 */
[----:B------:R-:W-:Y:S01]  /*9790*/  F2FP.BF16.F32.PACK_AB R107, R19, R14 ;  /* 0x0000000e136b723e */ /* 0x000fe200000010ff */
[----:B------:R-:W-:Y:S01]  /*97a0*/  FFMA R21, R41, R62, R21 ;  /* 0x0000003e29157223 */ /* 0x000fe20000000015 */
[----:B------:R-:W-:Y:S01]  /*97b0*/  LOP3.LUT R66, R72, 0xffff0000, RZ, 0xc0, !PT ;  /* 0xffff000048427812 */ /* 0x000fe200078ec0ff */
[C---:B------:R-:W-:Y:S01]  /*97c0*/  FMUL R25, R38.reuse, R29 ;  /* 0x0000001d26197220 */ /* 0x040fe20000400000 */
[----:B------:R-:W-:Y:S01]  /*97d0*/  SHF.L.U32 R67, R73, 0x10, RZ ;  /* 0x0000001049437819 */ /* 0x000fe200000006ff */
[----:B------:R1:W-:Y:S01]  /*97e0*/  STS.128 [R93+0x6010], R104 ;  /* 0x006010685d007388 */ /* 0x0003e20000000c00 */
[----:B------:R-:W-:Y:S01]  /*97f0*/  FFMA R22, R41, R63, R22 ;  /* 0x0000003f29167223 */ /* 0x000fe20000000016 */
[----:B------:R-:W-:Y:S01]  /*9800*/  LOP3.LUT R68, R73, 0xffff0000, RZ, 0xc0, !PT ;  /* 0xffff000049447812 */ /* 0x000fe200078ec0ff */
[----:B------:R-:W-:Y:S01]  /*9810*/  FMUL R26, R38, R30 ;  /* 0x0000001e261a7220 */ /* 0x000fe20000400000 */
[C---:B------:R-:W-:Y:S01]  /*9820*/  FFMA R27, R41.reuse, R64, R27 ;  /* 0x00000040291b7223 */ /* 0x040fe2000000001b */
[----:B------:R-:W-:Y:S01]  /*9830*/  SHF.L.U32 R69, R74, 0x10, RZ ;  /* 0x000000104a457819 */ /* 0x000fe200000006ff */
[----:B------:R-:W-:Y:S01]  /*9840*/  FMUL R31, R38, R31 ;  /* 0x0000001f261f7220 */ /* 0x000fe20000400000 */
[C---:B------:R-:W-:Y:S01]  /*9850*/  FFMA R24, R41.reuse, R65, R24 ;  /* 0x0000004129187223 */ /* 0x040fe20000000018 */
[----:B------:R-:W-:Y:S01]  /*9860*/  LOP3.LUT R70, R74, 0xffff0000, RZ, 0xc0, !PT ;  /* 0xffff00004a467812 */ /* 0x000fe200078ec0ff */
[C---:B------:R-:W-:Y:S01]  /*9870*/  FMUL R28, R38.reuse, R32 ;  /* 0x00000020261c7220 */ /* 0x040fe20000400000 */
[----:B------:R-:W-:Y:S01]  /*9880*/  FFMA R25, R41, R66, R25 ;  /* 0x0000004229197223 */ /* 0x000fe20000000019 */
[----:B------:R-:W-:Y:S01]  /*9890*/  SHF.L.U32 R71, R75, 0x10, RZ ;  /* 0x000000104b477819 */ /* 0x000fe200000006ff */
[C---:B------:R-:W-:Y:S01]  /*98a0*/  FMUL R29, R38.reuse, R33 ;  /* 0x00000021261d7220 */ /* 0x040fe20000400000 */
[----:B------:R-:W-:Y:S01]  /*98b0*/  FFMA R26, R41, R67, R26 ;  /* 0x00000043291a7223 */ /* 0x000fe2000000001a */
[----:B------:R-:W-:Y:S01]  /*98c0*/  LOP3.LUT R72, R75, 0xffff0000, RZ, 0xc0, !PT ;  /* 0xffff00004b487812 */ /* 0x000fe200078ec0ff */
        /* <DEDUP_REMOVED lines=34> */
[----:B---3--:R-:W-:Y:S04]  /*9af0*/  UIADD3 UR4, UP0, UPT, UR6, 0x680, URZ ;  /* 0x0000068006047890 */ /* 0x008fe8000ff1e0ff */
[----:B------:R-:W-:Y:S09]  /*9b00*/  UIADD3.X UR5, UPT, UPT, URZ, UR7, URZ, UP0, !UPT ;  /* 0x00000007ff057290 */ /* 0x000ff200087fe4ff */
[----:B------:R3:W-:Y:S01]  /*9b10*/  UTMASTG.3D [UR12], [UR4] ;  /* 0x0000000c040073b5 */ /* 0x0007e20008010000 */
[----:B------:R3:W-:Y:S01]  /*9b20*/  UTMASTG.3D [UR8], [UR4] ;  /* 0x00000008040073b5 */ /* 0x0007e20008010000 */
[----:B------:R0:W-:Y:S01]  /*9b30*/  UTMACMDFLUSH ;  /* 0x00000000000079b7 */ /* 0x0001e20000000000 */
[----:B---3--:R-:W-:Y:S04]  /*9b40*/  DEPBAR.LE SB0, 0x1 ;  /* 0x000080400000791a */ /* 0x008fe80000000000 */
.L_x_143:
[----:B------:R-:W-:Y:S05]  /*9b50*/  BSYNC.RECONVERGENT B0 ;  /* 0x0000000000007941 */ /* 0x000fea0003800200 */
.L_x_142:
[----:B------:R-:W-:Y:S01]  /*9b60*/  BAR.SYNC.DEFER_BLOCKING 0x1, 0x80 ;  /* 0x0042000000007b1d */ /* 0x000fe20000010000 */
[----:B------:R-:W-:Y:S01]  /*9b70*/  UISETP.NE.AND UP0, UPT, UR47, -0x4, UPT ;  /* 0xfffffffc2f00788c */ /* 0x000fe2000bf05270 */
[----:B------:R-:W-:Y:S08]  /*9b80*/  IADD3 R0, PT, PT, R36, 0x1, RZ ;  /* 0x0000000124007810 */ /* 0x000ff00007ffe0ff */
[----:B------:R-:W-:Y:S05]  /*9b90*/  BRA.U !UP0, `(.L_x_144) ;  /* 0x0000000108247547 */ /* 0x000fea000b800000 */
[----:B------:R-:W-:Y:S01]  /*9ba0*/  ISETP.NE.AND P0, PT, R97, RZ, PT ;  /* 0x000000ff6100720c */ /* 0x000fe20003f05270 */
[----:B------:R-:W-:Y:S01]  /*9bb0*/  IMAD.U32 R2, RZ, RZ, UR46 ;  /* 0x0000002eff027e24 */ /* 0x000fe2000f8e00ff */
[----:B------:R-:W-:Y:S04]  /*9bc0*/  UIADD3 UR4, UPT, UPT, UR46, 0x1, URZ ;  /* 0x000000012e047890 */ /* 0x000fe8000fffe0ff */
[----:B------:R-:W-:Y:S04]  /*9bd0*/  UISETP.NE.AND UP0, UPT, UR4, 0x4, UPT ;  /* 0x000000040400788c */ /* 0x000fe8000bf05270 */
[----:B------:R-:W-:Y:S03]  /*9be0*/  USEL UR46, UR4, URZ, UP0 ;  /* 0x000000ff042e7287 */ /* 0x000fe60008000000 */
[----:B------:R-:W-:Y:S05]  /*9bf0*/  @P0 LEA R2, R2, UR43, 0x3 ;  /* 0x0000002b02020c11 */ /* 0x000fea000f8e18ff */
[----:B------:R-:W-:Y:S05]  /*9c00*/  @P0 VIADD R2, R2, 0x70 ;  /* 0x0000007002020836 */ /* 0x000fea0000000000 */
[----:B------:R-:W-:Y:S04]  /*9c10*/  @P0 PRMT R2, R99, 0x654, R2 ;  /* 0x0000065463020816 */ /* 0x000fe80000000002 */
[----:B------:R3:W-:Y:S03]  /*9c20*/  @P0 SYNCS.ARRIVE.TRANS64.RED.A1T0 RZ, [R2+URZ], RZ ;  /* 0x000000ff02ff09a7 */ /* 0x0007e600081004ff */
.L_x_144:
[----:B------:R-:W-:Y:S01]  /*9c30*/  R2UR UR5, R82 ;  /* 0x00000000520572ca */ /* 0x000fe200000e0000 */
[----:B------:R-:W-:Y:S01]  /*9c40*/  UISETP.NE.AND UP0, UPT, UR61, URZ, UPT ;  /* 0x000000ff3d00728c */ /* 0x000fe2000bf05270 */
[----:B------:R-:W-:Y:S01]  /*9c50*/  R2UR UR4, R83 ;  /* 0x00000000530472ca */ /* 0x000fe200000e0000 */
[----:B------:R-:W-:Y:S01]  /*9c60*/  UIADD3 UR47, UPT, UPT, UR47, 0x4, URZ ;  /* 0x000000042f2f7890 */ /* 0x000fe2000fffe0ff */
[----:B------:R-:W-:Y:S01]  /*9c70*/  ISETP.NE.AND P0, PT, R87, 0x2, PT ;  /* 0x000000025700780c */ /* 0x000fe20003f05270 */
[----:B------:R-:W-:Y:S01]  /*9c80*/  UMOV UR36, UR60 ;  /* 0x0000003c00247c82 */ /* 0x000fe20008000000 */
[----:B------:R-:W-:Y:S02]  /*9c90*/  ISETP.NE.AND P1, PT, R0, 0x4, PT ;  /* 0x000000040000780c */ /* 0x000fe40003f25270 */
[----:B---3--:R-:W-:Y:S02]  /*9ca0*/  SEL R2, RZ, 0x1, P0 ;  /* 0x00000001ff027807 */ /* 0x008fe40000000000 */
[----:B------:R-:W-:Y:S02]  /*9cb0*/  SEL R3, RZ, 0x1, P1 ;  /* 0x00000001ff037807 */ /* 0x000fe40000800000 */
[----:B------:R-:W-:Y:S01]  /*9cc0*/  LOP3.LUT R89, R89, R2, RZ, 0x3c, !PT ;  /* 0x0000000259597212 */ /* 0x000fe200078e3cff */
[----:B------:R-:W-:Y:S01]  /*9cd0*/  UIADD3 UR32, UPT, UPT, UR37, UR5, URZ ;  /* 0x0000000525207290 */ /* 0x000fe2000fffe0ff */
[----:B------:R-:W-:Y:S01]  /*9ce0*/  LOP3.LUT R90, R90, R3, RZ, 0x3c, !PT ;  /* 0x000000035a5a7212 */ /* 0x000fe200078e3cff */
[----:B------:R-:W-:Y:S01]  /*9cf0*/  UIADD3 UR20, UPT, UPT, UR38, UR4, URZ ;  /* 0x0000000426147290 */ /* 0x000fe2000fffe0ff */
[----:B------:R-:W-:Y:S02]  /*9d00*/  SEL R87, R87, RZ, P0 ;  /* 0x000000ff57577207 */ /* 0x000fe40000000000 */
[----:B------:R-:W-:Y:S01]  /*9d10*/  SEL R36, R0, RZ, P1 ;  /* 0x000000ff00247207 */ /* 0x000fe20000800000 */
[----:B------:R-:W-:Y:S08]  /*9d20*/  BRA.U UP0, `(.L_x_145) ;  /* 0xffffffbd00a07547 */ /* 0x000ff0000b83ffff */
[----:B------:R-:W-:-:S13]  /*9d30*/  R2UR UR4, R84 ;  /* 0x00000000540472ca */ /* 0x000fda00000e0000 */
[----:B------:R-:W-:-:S09]  /*9d40*/  UISETP.NE.AND UP0, UPT, UR4, URZ, UPT ;  /* 0x000000ff0400728c */ /* 0x000fd2000bf05270 */
[----:B------:R-:W-:Y:S05]  /*9d50*/  BRA.U !UP0, `(.L_x_146) ;  /* 0x0000000108487547 */ /* 0x000fea000b800000 */
[----:B------:R-:W3:Y:S02]  /*9d60*/  LDCU.64 UR4, c[0x0][0x890] ;  /* 0x00011200ff0477ac */ /* 0x000ee40008000a00 */
[----:B---3--:R-:W-:-:S04]  /*9d70*/  UISETP.NE.U32.AND UP0, UPT, UR4, URZ, UPT ;  /* 0x000000ff0400728c */ /* 0x008fc8000bf05070 */
[----:B------:R-:W-:-:S09]  /*9d80*/  UISETP.NE.AND.EX UP0, UPT, UR5, URZ, UPT, UP0 ;  /* 0x000000ff0500728c */ /* 0x000fd2000bf05300 */
[----:B------:R-:W-:Y:S05]  /*9d90*/  BRA.U UP0, `(.L_x_147) ;  /* 0x00000001000c7547 */ /* 0x000fea000b800000 */
[----:B------:R-:W-:-:S13]  /*9da0*/  FSETP.NEU.AND P0, PT, R41, RZ, PT ;  /* 0x000000ff2900720b */ /* 0x000fda0003f0d000 */
[----:B------:R-:W-:Y:S05]  /*9db0*/  @!P0 EXIT ;  /* 0x000000000000894d */ /* 0x000fea0003800000 */
[----:B------:R-:W-:Y:S05]  /*9dc0*/  BRA `(.L_x_146) ;  /* 0x00000000002c7947 */ /* 0x000fea0003800000 */
.L_x_147:
[----:B------:R-:W-:Y:S01]  /*9dd0*/  ISETP.NE.AND P0, PT, R86, RZ, PT ;  /* 0x000000ff5600720c */ /* 0x000fe20003f05270 */
[----:B------:R-:W-:-:S12]  /*9de0*/  BSSY.RECONVERGENT B0, `(.L_x_146) ;  /* 0x0000009000007945 */ /* 0x000fd80003800200 */
[----:B------:R-:W-:Y:S05]  /*9df0*/  @P0 BRA `(.L_x_148) ;  /* 0x0000000000140947 */ /* 0x000fea0003800000 */
[----:B------:R-:W3:Y:S02]  /*9e00*/  LDCU.64 UR4, c[0x0][0x888] ;  /* 0x00011100ff0477ac */ /* 0x000ee40008000a00 */
[----:B---3--:R-:W-:-:S04]  /*9e10*/  ISETP.NE.U32.AND P0, PT, RZ, UR4, PT ;  /* 0x00000004ff007c0c */ /* 0x008fc8000bf05070 */
[----:B------:R-:W-:-:S13]  /*9e20*/  ISETP.NE.AND.EX P0, PT, RZ, UR5, PT, P0 ;  /* 0x00000005ff007c0c */ /* 0x000fda000bf05300 */
[----:B------:R-:W-:Y:S05]  /*9e30*/  @!P0 EXIT ;  /* 0x000000000000894d */ /* 0x000fea0003800000 */
[----:B------:R-:W-:Y:S05]  /*9e40*/  BRA `(.L_x_149) ;  /* 0x0000000000087947 */ /* 0x000fea0003800000 */
.L_x_148:
[----:B------:R-:W-:-:S13]  /*9e50*/  FSETP.NEU.AND P0, PT, R41, RZ, PT ;  /* 0x000000ff2900720b */ /* 0x000fda0003f0d000 */
[----:B------:R-:W-:Y:S05]  /*9e60*/  @!P0 EXIT ;  /* 0x000000000000894d */ /* 0x000fea0003800000 */
.L_x_149:
[----:B------:R-:W-:Y:S05]  /*9e70*/  BSYNC.RECONVERGENT B0 ;  /* 0x0000000000007941 */ /* 0x000fea0003800200 */
.L_x_146:
[----:B------:R-:W3:Y:S01]  /*9e80*/  S2UR UR5, SR_CgaCtaId ;  /* 0x00000000000579c3 */ /* 0x000ee20000008800 */
[----:B------:R-:W-:Y:S01]  /*9e90*/  ULEA UR4, UR46, UR43, 0x3 ;  /* 0x0000002b2e047291 */ /* 0x000fe2000f8e18ff */
[----:B------:R-:W-:-:S04]  /*9ea0*/  DEPBAR.LE SB0, 0x0 ;  /* 0x000080000000791a */ /* 0x000fc80000000000 */
[----:B------:R-:W-:-:S04]  /*9eb0*/  UIADD3 UR4, UPT, UPT, UR4, 0x70, URZ ;  /* 0x0000007004047890 */ /* 0x000fc8000fffe0ff */
[----:B---3--:R-:W-:-:S09]  /*9ec0*/  UPRMT UR4, UR5, 0x654, UR4 ;  /* 0x0000065405047896 */ /* 0x008fd20008000004 */
[----:B------:R-:W-:Y:S01]  /*9ed0*/  SYNCS.ARRIVE.TRANS64.RED.A1T0 RZ, [UR4], RZ ;  /* 0x000000ffffff79a7 */ /* 0x000fe20008100404 */
[----:B------:R-:W-:Y:S05]  /*9ee0*/  EXIT ;  /* 0x000000000000794d */ /* 0x000fea0003800000 */
.L_x_24:
[----:B-1----:R1:W2:Y:S02]  /*9ef0*/  SYNCS.PHASECHK.TRANS64.TRYWAIT P0, [R0+URZ+0x110], R3 ;  /* 0x00011003000075a7 */ /* 0x0022a400080011ff */
[----:B--2---:R-:W-:Y:S05]  /*9f00*/  @!P0 NANOSLEEP.SYNCS 0x989680 ;  /* 0x009896800000895d */ /* 0x004fea0003900000 */
[----:B------:R-:W2:Y:S02]  /*9f10*/  @!P0 SYNCS.PHASECHK.TRANS64 P0, [R0+URZ+0x110], R3 ;  /* 0x00011003000085a7 */ /* 0x000ea400080010ff */
[----:B--2---:R-:W-:Y:S05]  /*9f20*/  @!P0 BRA `(.L_x_24) ;  /* 0xfffffffc00f08947 */ /* 0x004fea000383ffff */
[----:B------:R-:W-:Y:S05]  /*9f30*/  BRA `(.L_x_150) ;  /* 0xffffff7800f87947 */ /* 0x000fea000383ffff */
.L_x_27:
[----:B-1----:R-:W-:-:S07]  /*9f40*/  MOV R0, UR33 ;  /* 0x0000002100007c02 */ /* 0x002fce0008000f00 */
.L_x_151:
[----:B-1----:R1:W2:Y:S02]  /*9f50*/  SYNCS.PHASECHK.TRANS64.TRYWAIT P0, [R0+URZ+0x28], R3 ;  /* 0x00002803000075a7 */ /* 0x0022a400080011ff */
[----:B--2---:R-:W-:Y:S05]  /*9f60*/  @!P0 NANOSLEEP.SYNCS 0x989680 ;  /* 0x009896800000895d */ /* 0x004fea0003900000 */
[----:B------:R-:W2:Y:S02]  /*9f70*/  @!P0 SYNCS.PHASECHK.TRANS64 P0, [R0+URZ+0x28], R3 ;  /* 0x00002803000085a7 */ /* 0x000ea400080010ff */
[----:B--2---:R-:W-:Y:S05]  /*9f80*/  @!P0 BRA `(.L_x_151) ;  /* 0xfffffffc00f08947 */ /* 0x004fea000383ffff */
[----:B------:R-:W-:Y:S05]  /*9f90*/  BRA `(.L_x_26) ;  /* 0xffffff7c00487947 */ /* 0x000fea000383ffff */
.L_x_34:
[----:B-1----:R-:W-:-:S07]  /*9fa0*/  MOV R0, UR17 ;  /* 0x0000001100007c02 */ /* 0x002fce0008000f00 */
.L_x_152:
[----:B-1----:R1:W2:Y:S02]  /*9fb0*/  SYNCS.PHASECHK.TRANS64.TRYWAIT P0, [R0+URZ+0x28], R3 ;  /* 0x00002803000075a7 */ /* 0x0022a400080011ff */
[----:B--2---:R-:W-:Y:S05]  /*9fc0*/  @!P0 NANOSLEEP.SYNCS 0x989680 ;  /* 0x009896800000895d */ /* 0x004fea0003900000 */
[----:B------:R-:W2:Y:S02]  /*9fd0*/  @!P0 SYNCS.PHASECHK.TRANS64 P0, [R0+URZ+0x28], R3 ;  /* 0x00002803000085a7 */ /* 0x000ea400080010ff */
[----:B--2---:R-:W-:Y:S05]  /*9fe0*/  @!P0 BRA `(.L_x_152) ;  /* 0xfffffffc00f08947 */ /* 0x004fea000383ffff */
[----:B------:R-:W-:Y:S05]  /*9ff0*/  BRA `(.L_x_33) ;  /* 0xffffff80000c7947 */ /* 0x000fea000383ffff */
.L_x_39:
[----:B-1----:R1:W2:Y:S02]  /*a000*/  SYNCS.PHASECHK.TRANS64.TRYWAIT P0, [R3+URZ+0xa0], R0 ;  /* 0x0000a000030075a7 */ /* 0x0022a400080011ff */
[----:B--2---:R-:W-:Y:S05]  /*a010*/  @!P0 NANOSLEEP.SYNCS 0x989680 ;  /* 0x009896800000895d */ /* 0x004fea0003900000 */
[----:B------:R-:W2:Y:S02]  /*a020*/  @!P0 SYNCS.PHASECHK.TRANS64 P0, [R3+URZ+0xa0], R0 ;  /* 0x0000a000030085a7 */ /* 0x000ea400080010ff */
[----:B--2---:R-:W-:Y:S05]  /*a030*/  @!P0 BRA `(.L_x_39) ;  /* 0xfffffffc00f08947 */ /* 0x004fea000383ffff */
[----:B------:R-:W-:Y:S05]  /*a040*/  BRA `(.L_x_153) ;  /* 0xffffff8000b07947 */ /* 0x000fea000383ffff */
.L_x_43:
[----:B-1----:R-:W-:-:S07]  /*a050*/  MOV R0, UR4 ;  /* 0x0000000400007c02 */ /* 0x002fce0008000f00 */
.L_x_154:
[----:B-1----:R1:W2:Y:S02]  /*a060*/  SYNCS.PHASECHK.TRANS64.TRYWAIT P0, [R0+URZ], R3 ;  /* 0x00000003000075a7 */ /* 0x0022a400080011ff */
[----:B--2---:R-:W-:Y:S05]  /*a070*/  @!P0 NANOSLEEP.SYNCS 0x989680 ;  /* 0x009896800000895d */ /* 0x004fea0003900000 */
[----:B------:R-:W2:Y:S02]  /*a080*/  @!P0 SYNCS.PHASECHK.TRANS64 P0, [R0+URZ], R3 ;  /* 0x00000003000085a7 */ /* 0x000ea400080010ff */
[----:B--2---:R-:W-:Y:S05]  /*a090*/  @!P0 BRA `(.L_x_154) ;  /* 0xfffffffc00f08947 */ /* 0x004fea000383ffff */
[----:B------:R-:W-:Y:S05]  /*a0a0*/  BRA `(.L_x_155) ;  /* 0xffffff88005c7947 */ /* 0x000fea000383ffff */
.L_x_44:
[----:B------:R-:W-:-:S07]  /*a0b0*/  MOV R0, UR5 ;  /* 0x0000000500007c02 */ /* 0x000fce0008000f00 */
.L_x_156:
[----:B-1----:R1:W2:Y:S02]  /*a0c0*/  SYNCS.PHASECHK.TRANS64.TRYWAIT P0, [R0+URZ], R3 ;  /* 0x00000003000075a7 */ /* 0x0022a400080011ff */
[----:B--2---:R-:W-:Y:S05]  /*a0d0*/  @!P0 NANOSLEEP.SYNCS 0x989680 ;  /* 0x009896800000895d */ /* 0x004fea0003900000 */
[----:B------:R-:W2:Y:S02]  /*a0e0*/  @!P0 SYNCS.PHASECHK.TRANS64 P0, [R0+URZ], R3 ;  /* 0x00000003000085a7 */ /* 0x000ea400080010ff */
[----:B--2---:R-:W-:Y:S05]  /*a0f0*/  @!P0 BRA `(.L_x_156) ;  /* 0xfffffffc00f08947 */ /* 0x004fea000383ffff */
[----:B------:R-:W-:Y:S05]  /*a100*/  BRA `(.L_x_157) ;  /* 0xffffff8800687947 */ /* 0x000fea000383ffff */
.L_x_45:
[----:B------:R-:W-:-:S07]  /*a110*/  MOV R0, UR5 ;  /* 0x0000000500007c02 */ /* 0x000fce0008000f00 */
.L_x_158:
[----:B-1----:R1:W2:Y:S02]  /*a120*/  SYNCS.PHASECHK.TRANS64.TRYWAIT P0, [R0+URZ], R3 ;  /* 0x00000003000075a7 */ /* 0x0022a400080011ff */
[----:B--2---:R-:W-:Y:S05]  /*a130*/  @!P0 NANOSLEEP.SYNCS 0x989680 ;  /* 0x009896800000895d */ /* 0x004fea0003900000 */
[----:B------:R-:W2:Y:S02]  /*a140*/  @!P0 SYNCS.PHASECHK.TRANS64 P0, [R0+URZ], R3 ;  /* 0x00000003000085a7 */ /* 0x000ea400080010ff */
[----:B--2---:R-:W-:Y:S05]  /*a150*/  @!P0 BRA `(.L_x_158) ;  /* 0xfffffffc00f08947 */ /* 0x004fea000383ffff */
[----:B------:R-:W-:Y:S05]  /*a160*/  BRA `(.L_x_159) ;  /* 0xffffff8800747947 */ /* 0x000fea000383ffff */
.L_x_46:
[----:B------:R-:W-:-:S07]  /*a170*/  MOV R0, UR5 ;  /* 0x0000000500007c02 */ /* 0x000fce0008000f00 */
.L_x_160:
[----:B-1----:R1:W2:Y:S02]  /*a180*/  SYNCS.PHASECHK.TRANS64.TRYWAIT P0, [R0+URZ], R3 ;  /* 0x00000003000075a7 */ /* 0x0022a400080011ff */
[----:B--2---:R-:W-:Y:S05]  /*a190*/  @!P0 NANOSLEEP.SYNCS 0x989680 ;  /* 0x009896800000895d */ /* 0x004fea0003900000 */
[----:B------:R-:W2:Y:S02]  /*a1a0*/  @!P0 SYNCS.PHASECHK.TRANS64 P0, [R0+URZ], R3 ;  /* 0x00000003000085a7 */ /* 0x000ea400080010ff */
[----:B--2---:R-:W-:Y:S05]  /*a1b0*/  @!P0 BRA `(.L_x_160) ;  /* 0xfffffffc00f08947 */ /* 0x004fea000383ffff */
[----:B------:R-:W-:Y:S05]  /*a1c0*/  BRA `(.L_x_161) ;  /* 0xffffff8800807947 */ /* 0x000fea000383ffff */
.L_x_49:
[----:B-1----:R1:W2:Y:S02]  /*a1d0*/  SYNCS.PHASECHK.TRANS64.TRYWAIT P0, [R0+URZ+0x100], R5 ;  /* 0x00010005000075a7 */ /* 0x0022a400080011ff */
[----:B--2---:R-:W-:Y:S05]  /*a1e0*/  @!P0 NANOSLEEP.SYNCS 0x989680 ;  /* 0x009896800000895d */ /* 0x004fea0003900000 */
[----:B------:R-:W2:Y:S02]  /*a1f0*/  @!P0 SYNCS.PHASECHK.TRANS64 P0, [R0+URZ+0x100], R5 ;  /* 0x00010005000085a7 */ /* 0x000ea400080010ff */
[----:B--2---:R-:W-:Y:S05]  /*a200*/  @!P0 BRA `(.L_x_49) ;  /* 0xfffffffc00f08947 */ /* 0x004fea000383ffff */
[----:B------:R-:W-:Y:S05]  /*a210*/  BRA `(.L_x_162) ;  /* 0xffffff8800e47947 */ /* 0x000fea000383ffff */
.L_x_50:
[----:B------:R-:W-:-:S07]  /*a220*/  MOV R0, UR4 ;  /* 0x0000000400007c02 */ /* 0x000fce0008000f00 */
.L_x_163:
[----:B-1----:R1:W2:Y:S02]  /*a230*/  SYNCS.PHASECHK.TRANS64.TRYWAIT P0, [R0+URZ+0xb0], R7 ;  /* 0x0000b007000075a7 */ /* 0x0022a400080011ff */
[----:B--2---:R-:W-:Y:S05]  /*a240*/  @!P0 NANOSLEEP.SYNCS 0x989680 ;  /* 0x009896800000895d */ /* 0x004fea0003900000 */
[----:B------:R-:W2:Y:S02]  /*a250*/  @!P0 SYNCS.PHASECHK.TRANS64 P0, [R0+URZ+0xb0], R7 ;  /* 0x0000b007000085a7 */ /* 0x000ea400080010ff */
[----:B--2---:R-:W-:Y:S05]  /*a260*/  @!P0 BRA `(.L_x_163) ;  /* 0xfffffffc00f08947 */ /* 0x004fea000383ffff */
[----:B------:R-:W-:Y:S05]  /*a270*/  BRA `(.L_x_164) ;  /* 0xffffff8800f47947 */ /* 0x000fea000383ffff */
.L_x_51:
[----:B-1----:R1:W2:Y:S02]  /*a280*/  SYNCS.PHASECHK.TRANS64.TRYWAIT P1, [R0+URZ+0xa0], R5 ;  /* 0x0000a005000075a7 */ /* 0x0022a400080211ff */
[----:B--2---:R-:W-:Y:S05]  /*a290*/  @!P1 NANOSLEEP.SYNCS 0x989680 ;  /* 0x009896800000995d */ /* 0x004fea0003900000 */
[----:B------:R-:W2:Y:S02]  /*a2a0*/  @!P1 SYNCS.PHASECHK.TRANS64 P1, [R0+URZ+0xa0], R5 ;  /* 0x0000a005000095a7 */ /* 0x000ea400080210ff */
[----:B--2---:R-:W-:Y:S05]  /*a2b0*/  @!P1 BRA `(.L_x_51) ;  /* 0xfffffffc00f09947 */ /* 0x004fea000383ffff */
[----:B------:R-:W-:Y:S05]  /*a2c0*/  BRA `(.L_x_165) ;  /* 0xffffff8c00247947 */ /* 0x000fea000383ffff */
.L_x_54:
[----:B------:R-:W-:-:S07]  /*a2d0*/  MOV R0, UR4 ;  /* 0x0000000400007c02 */ /* 0x000fce0008000f00 */
.L_x_166:
[----:B-1----:R1:W2:Y:S02]  /*a2e0*/  SYNCS.PHASECHK.TRANS64.TRYWAIT P0, [R0+URZ+0xb0], R3 ;  /* 0x0000b003000075a7 */ /* 0x0022a400080011ff */
[----:B--2---:R-:W-:Y:S05]  /*a2f0*/  @!P0 NANOSLEEP.SYNCS 0x989680 ;  /* 0x009896800000895d */ /* 0x004fea0003900000 */
[----:B------:R-:W2:Y:S02]  /*a300*/  @!P0 SYNCS.PHASECHK.TRANS64 P0, [R0+URZ+0xb0], R3 ;  /* 0x0000b003000085a7 */ /* 0x000ea400080010ff */
[----:B--2---:R-:W-:Y:S05]  /*a310*/  @!P0 BRA `(.L_x_166) ;  /* 0xfffffffc00f08947 */ /* 0x004fea000383ffff */
[----:B------:R-:W-:Y:S05]  /*a320*/  BRA `(.L_x_53) ;  /* 0xffffff8c00787947 */ /* 0x000fea000383ffff */
.L_x_63:
[----:B-1----:R-:W-:-:S04]  /*a330*/  MOV R5, UR5 ;  /* 0x0000000500057c02 */ /* 0x002fc80008000f00 */
[----:B------:R1:W2:Y:S03]  /*a340*/  SYNCS.PHASECHK.TRANS64.TRYWAIT P0, [R5+URZ+0x8], R6 ;  /* 0x00000806050075a7 */ /* 0x0002a600080011ff */
[----:B--2---:R-:W-:Y:S05]  /*a350*/  @!P0 NANOSLEEP.SYNCS 0x989680 ;  /* 0x009896800000895d */ /* 0x004fea0003900000 */
[----:B------:R-:W2:Y:S02]  /*a360*/  @!P0 SYNCS.PHASECHK.TRANS64 P0, [R5+URZ+0x8], R6 ;  /* 0x00000806050085a7 */ /* 0x000ea400080010ff */
[----:B--2---:R-:W-:Y:S05]  /*a370*/  @!P0 BRA `(.L_x_63) ;  /* 0xfffffffc00ec8947 */ /* 0x004fea000383ffff */
[----:B------:R-:W-:Y:S05]  /*a380*/  BRA `(.L_x_62) ;  /* 0xffffff9000307947 */ /* 0x000fea000383ffff */
.L_x_65:
[----:B------:R-:W-:Y:S01]  /*a390*/  BSSY B0, `(.L_x_167) ;  /* 0x0000006000007945 */ /* 0x000fe20003800000 */
[----:B------:R-:W-:-:S07]  /*a3a0*/  MOV R15, 0xffffffff ;  /* 0xffffffff000f7802 */ /* 0x000fce0000000f00 */
[----:B-1---5:R-:W-:Y:S05]  /*a3b0*/  WARPSYNC.COLLECTIVE R15, `(.L_x_168) ;  /* 0x000000000f0c7348 */ /* 0x022fea0003c00000 */
[----:B------:R-:W-:Y:S02]  /*a3c0*/  ELECT P6, UR79, PT ;  /* 0x00000000004f782f */ /* 0x000fe400038c0000 */
[----:B------:R-:W-:Y:S01]  /*a3d0*/  MOV R14, UR79 ;  /* 0x0000004f000e7c02 */ /* 0x000fe20008000f00 */
[----:B-1---5:R-:W-:Y:S10]  /*a3e0*/  ENDCOLLECTIVE ;  /* 0x000000000000791b */ /* 0x022ff40003800000 */
.L_x_168:
[----:B------:R-:W-:Y:S05]  /*a3f0*/  BSYNC B0 ;  /* 0x0000000000007941 */ /* 0x000fea0003800000 */
.L_x_167:
[----:B------:R-:W-:Y:S01]  /*a400*/  PLOP3.LUT P0, PT, P6, PT, PT, 0x80, 0x8 ;  /* 0x000000000008781c */ /* 0x000fe2000370f070 */
[----:B------:R-:W-:-:S12]  /*a410*/  BRA `(.L_x_169) ;  /* 0xffffff90005c7947 */ /* 0x000fd8000383ffff */
.L_x_67:
[----:B-1----:R-:W-:-:S04]  /*a420*/  MOV R3, UR5 ;  /* 0x0000000500037c02 */ /* 0x002fc80008000f00 */
[----:B------:R1:W2:Y:S03]  /*a430*/  SYNCS.PHASECHK.TRANS64.TRYWAIT P0, [R3+URZ+0x8], R4 ;  /* 0x00000804030075a7 */ /* 0x0002a600080011ff */
[----:B--2---:R-:W-:Y:S05]  /*a440*/  @!P0 NANOSLEEP.SYNCS 0x989680 ;  /* 0x009896800000895d */ /* 0x004fea0003900000 */
[----:B------:R-:W2:Y:S02]  /*a450*/  @!P0 SYNCS.PHASECHK.TRANS64 P0, [R3+URZ+0x8], R4 ;  /* 0x00000804030085a7 */ /* 0x000ea400080010ff */
[----:B--2---:R-:W-:Y:S05]  /*a460*/  @!P0 BRA `(.L_x_67) ;  /* 0xfffffffc00ec8947 */ /* 0x004fea000383ffff */
[----:B------:R-:W-:Y:S05]  /*a470*/  BRA `(.L_x_66) ;  /* 0xffffff9000607947 */ /* 0x000fea000383ffff */
.L_x_68:
[----:B-1----:R1:W2:Y:S02]  /*a480*/  SYNCS.PHASECHK.TRANS64.TRYWAIT P0, [R0+URZ+0xa0], R5 ;  /* 0x0000a005000075a7 */ /* 0x0022a400080011ff */
[----:B--2---:R-:W-:Y:S05]  /*a490*/  @!P0 NANOSLEEP.SYNCS 0x989680 ;  /* 0x009896800000895d */ /* 0x004fea0003900000 */
[----:B------:R-:W2:Y:S02]  /*a4a0*/  @!P0 SYNCS.PHASECHK.TRANS64 P0, [R0+URZ+0xa0], R5 ;  /* 0x0000a005000085a7 */ /* 0x000ea400080010ff */
[----:B--2---:R-:W-:Y:S05]  /*a4b0*/  @!P0 BRA `(.L_x_68) ;  /* 0xfffffffc00f08947 */ /* 0x004fea000383ffff */
[----:B------:R-:W-:Y:S05]  /*a4c0*/  BRA `(.L_x_170) ;  /* 0xffffff94004c7947 */ /* 0x000fea000383ffff */
.L_x_70:
[----:B------:R-:W-:-:S07]  /*a4d0*/  MOV R0, UR31 ;  /* 0x0000001f00007c02 */ /* 0x000fce0008000f00 */
.L_x_171:
[----:B-1----:R1:W2:Y:S02]  /*a4e0*/  SYNCS.PHASECHK.TRANS64.TRYWAIT P0, [R0+URZ+0xe0], R5 ;  /* 0x0000e005000075a7 */ /* 0x0022a400080011ff */
[----:B--2---:R-:W-:Y:S05]  /*a4f0*/  @!P0 NANOSLEEP.SYNCS 0x989680 ;  /* 0x009896800000895d */ /* 0x004fea0003900000 */
[----:B------:R-:W2:Y:S02]  /*a500*/  @!P0 SYNCS.PHASECHK.TRANS64 P0, [R0+URZ+0xe0], R5 ;  /* 0x0000e005000085a7 */ /* 0x000ea400080010ff */
[----:B--2---:R-:W-:Y:S05]  /*a510*/  @!P0 BRA `(.L_x_171) ;  /* 0xfffffffc00f08947 */ /* 0x004fea000383ffff */
[----:B------:R-:W-:Y:S05]  /*a520*/  BRA `(.L_x_172) ;  /* 0xffffff9400987947 */ /* 0x000fea000383ffff */
.L_x_73:
[----:B------:R-:W-:Y:S07]  /*a530*/  MOV R0, UR5 ;  /* 0x0000000500007c02 */ /* 0x000fee0008000f00 */
.L_x_173:
[----:B-1----:R1:W2:Y:S02]  /*a540*/  SYNCS.PHASECHK.TRANS64.TRYWAIT P0, [R0+URZ], R5 ;  /* 0x00000005000075a7 */ /* 0x0022a400080011ff */
[----:B--2---:R-:W-:Y:S05]  /*a550*/  @!P0 NANOSLEEP.SYNCS 0x989680 ;  /* 0x009896800000895d */ /* 0x004fea0003900000 */
[----:B------:R-:W2:Y:S02]  /*a560*/  @!P0 SYNCS.PHASECHK.TRANS64 P0, [R0+URZ], R5 ;  /* 0x00000005000085a7 */ /* 0x000ea400080010ff */
[----:B--2---:R-:W-:Y:S05]  /*a570*/  @!P0 BRA `(.L_x_173) ;  /* 0xfffffffc00f08947 */ /* 0x004fea000383ffff */
[----:B------:R-:W-:Y:S05]  /*a580*/  BRA `(.L_x_72) ;  /* 0xffffff9400ac7947 */ /* 0x000fea000383ffff */
.L_x_77:
[----:B-1----:R-:W-:-:S07]  /*a590*/  MOV R0, UR4 ;  /* 0x0000000400007c02 */ /* 0x002fce0008000f00 */
.L_x_174:
[----:B-1----:R1:W2:Y:S02]  /*a5a0*/  SYNCS.PHASECHK.TRANS64.TRYWAIT P0, [R0+URZ], R3 ;  /* 0x00000003000075a7 */ /* 0x0022a400080011ff */
[----:B--2---:R-:W-:Y:S05]  /*a5b0*/  @!P0 NANOSLEEP.SYNCS 0x989680 ;  /* 0x009896800000895d */ /* 0x004fea0003900000 */
[----:B------:R-:W2:Y:S02]  /*a5c0*/  @!P0 SYNCS.PHASECHK.TRANS64 P0, [R0+URZ], R3 ;  /* 0x00000003000085a7 */ /* 0x000ea400080010ff */
[----:B--2---:R-:W-:Y:S05]  /*a5d0*/  @!P0 BRA `(.L_x_174) ;  /* 0xfffffffc00f08947 */ /* 0x004fea000383ffff */
[----:B------:R-:W-:Y:S05]  /*a5e0*/  BRA `(.L_x_175) ;  /* 0xffffff9800a07947 */ /* 0x000fea000383ffff */
.L_x_78:
[----:B------:R-:W-:-:S07]  /*a5f0*/  MOV R0, UR5 ;  /* 0x0000000500007c02 */ /* 0x000fce0008000f00 */
.L_x_176:
[----:B-1----:R1:W2:Y:S02]  /*a600*/  SYNCS.PHASECHK.TRANS64.TRYWAIT P0, [R0+URZ], R3 ;  /* 0x00000003000075a7 */ /* 0x0022a400080011ff */
[----:B--2---:R-:W-:Y:S05]  /*a610*/  @!P0 NANOSLEEP.SYNCS 0x989680 ;  /* 0x009896800000895d */ /* 0x004fea0003900000 */
[----:B------:R-:W2:Y:S02]  /*a620*/  @!P0 SYNCS.PHASECHK.TRANS64 P0, [R0+URZ], R3 ;  /* 0x00000003000085a7 */ /* 0x000ea400080010ff */
[----:B--2---:R-:W-:Y:S05]  /*a630*/  @!P0 BRA `(.L_x_176) ;  /* 0xfffffffc00f08947 */ /* 0x004fea000383ffff */
[----:B------:R-:W-:Y:S05]  /*a640*/  BRA `(.L_x_177) ;  /* 0xffffff9800ac7947 */ /* 0x000fea000383ffff */
.L_x_79:
[----:B------:R-:W-:-:S07]  /*a650*/  MOV R0, UR5 ;  /* 0x0000000500007c02 */ /* 0x000fce0008000f00 */
.L_x_178:
[----:B-1----:R1:W2:Y:S02]  /*a660*/  SYNCS.PHASECHK.TRANS64.TRYWAIT P0, [R0+URZ], R3 ;  /* 0x00000003000075a7 */ /* 0x0022a400080011ff */
[----:B--2---:R-:W-:Y:S05]  /*a670*/  @!P0 NANOSLEEP.SYNCS 0x989680 ;  /* 0x009896800000895d */ /* 0x004fea0003900000 */
[----:B------:R-:W2:Y:S02]  /*a680*/  @!P0 SYNCS.PHASECHK.TRANS64 P0, [R0+URZ], R3 ;  /* 0x00000003000085a7 */ /* 0x000ea400080010ff */
[----:B--2---:R-:W-:Y:S05]  /*a690*/  @!P0 BRA `(.L_x_178) ;  /* 0xfffffffc00f08947 */ /* 0x004fea000383ffff */
[----:B------:R-:W-:Y:S05]  /*a6a0*/  BRA `(.L_x_179) ;  /* 0xffffff9800b87947 */ /* 0x000fea000383ffff */
.L_x_82:
[----:B------:R-:W-:-:S07]  /*a6b0*/  MOV R0, UR26 ;  /* 0x0000001a00007c02 */ /* 0x000fce0008000f00 */
.L_x_180:
[----:B-1----:R1:W2:Y:S02]  /*a6c0*/  SYNCS.PHASECHK.TRANS64.TRYWAIT P1, [R0+URZ+0x120], R3 ;  /* 0x00012003000075a7 */ /* 0x0022a400080211ff */
[----:B--2---:R-:W-:Y:S05]  /*a6d0*/  @!P1 NANOSLEEP.SYNCS 0x989680 ;  /* 0x009896800000995d */ /* 0x004fea0003900000 */
[----:B------:R-:W2:Y:S02]  /*a6e0*/  @!P1 SYNCS.PHASECHK.TRANS64 P1, [R0+URZ+0x120], R3 ;  /* 0x00012003000095a7 */ /* 0x000ea400080210ff */
[----:B--2---:R-:W-:Y:S05]  /*a6f0*/  @!P1 BRA `(.L_x_180) ;  /* 0xfffffffc00f09947 */ /* 0x004fea000383ffff */
[----:B------:R-:W-:Y:S05]  /*a700*/  BRA `(.L_x_181) ;  /* 0xffffff9c00047947 */ /* 0x000fea000383ffff */
.L_x_87:
[----:B--2---:R2:W3:Y:S02]  /*a710*/  SYNCS.PHASECHK.TRANS64.TRYWAIT P0, [R12+URZ+0xa0], R9 ;  /* 0x0000a0090c0075a7 */ /* 0x0044e400080011ff */
[----:B---3--:R-:W-:Y:S05]  /*a720*/  @!P0 NANOSLEEP.SYNCS 0x989680 ;  /* 0x009896800000895d */ /* 0x008fea0003900000 */
[----:B------:R-:W3:Y:S02]  /*a730*/  @!P0 SYNCS.PHASECHK.TRANS64 P0, [R12+URZ+0xa0], R9 ;  /* 0x0000a0090c0085a7 */ /* 0x000ee400080010ff */
[----:B---3--:R-:W-:Y:S05]  /*a740*/  @!P0 BRA `(.L_x_87) ;  /* 0xfffffffc00f08947 */ /* 0x008fea000383ffff */
[----:B------:R-:W-:Y:S05]  /*a750*/  BRA `(.L_x_182) ;  /* 0xffffffa0003c7947 */ /* 0x000fea000383ffff */
.L_x_90:
[----:B------:R-:W-:Y:S07]  /*a760*/  MOV R0, UR21 ;  /* 0x0000001500007c02 */ /* 0x000fee0008000f00 */
.L_x_183:
[----:B--2---:R2:W3:Y:S02]  /*a770*/  SYNCS.PHASECHK.TRANS64.TRYWAIT P2, [R0+URZ+0x98], R11 ;  /* 0x0000980b000075a7 */ /* 0x0044e400080411ff */
[----:B---3--:R-:W-:Y:S05]  /*a780*/  @!P2 NANOSLEEP.SYNCS 0x989680 ;  /* 0x009896800000a95d */ /* 0x008fea0003900000 */
[----:B------:R-:W3:Y:S02]  /*a790*/  @!P2 SYNCS.PHASECHK.TRANS64 P2, [R0+URZ+0x98], R11 ;  /* 0x0000980b0000a5a7 */ /* 0x000ee400080410ff */
[----:B---3--:R-:W-:Y:S05]  /*a7a0*/  @!P2 BRA `(.L_x_183) ;  /* 0xfffffffc00f0a947 */ /* 0x008fea000383ffff */
[----:B------:R-:W-:Y:S05]  /*a7b0*/  BRA `(.L_x_89) ;  /* 0xffffffa400a47947 */ /* 0x000fea000383ffff */
.L_x_93:
[----:B--2---:R-:W-:Y:S07]  /*a7c0*/  MOV R0, UR21 ;  /* 0x0000001500007c02 */ /* 0x004fee0008000f00 */
.L_x_184:
[----:B--2---:R2:W3:Y:S02]  /*a7d0*/  SYNCS.PHASECHK.TRANS64.TRYWAIT P0, [R0+URZ+0x70], R9 ;  /* 0x00007009000075a7 */ /* 0x0044e400080011ff */
[----:B---3--:R-:W-:Y:S05]  /*a7e0*/  @!P0 NANOSLEEP.SYNCS 0x989680 ;  /* 0x009896800000895d */ /* 0x008fea0003900000 */
[----:B------:R-:W3:Y:S02]  /*a7f0*/  @!P0 SYNCS.PHASECHK.TRANS64 P0, [R0+URZ+0x70], R9 ;  /* 0x00007009000085a7 */ /* 0x000ee400080010ff */
[----:B---3--:R-:W-:Y:S05]  /*a800*/  @!P0 BRA `(.L_x_184) ;  /* 0xfffffffc00f08947 */ /* 0x008fea000383ffff */
[----:B------:R-:W-:Y:S05]  /*a810*/  BRA `(.L_x_185) ;  /* 0xffffffa800007947 */ /* 0x000fea000383ffff */
.L_x_94:
[----:B------:R-:W-:Y:S07]  /*a820*/  MOV R0, UR21 ;  /* 0x0000001500007c02 */ /* 0x000fee0008000f00 */
.L_x_186:
[----:B--2---:R2:W3:Y:S02]  /*a830*/  SYNCS.PHASECHK.TRANS64.TRYWAIT P0, [R0+URZ+0x78], R9 ;  /* 0x00007809000075a7 */ /* 0x0044e400080011ff */
[----:B---3--:R-:W-:Y:S05]  /*a840*/  @!P0 NANOSLEEP.SYNCS 0x989680 ;  /* 0x009896800000895d */ /* 0x008fea0003900000 */
[----:B------:R-:W3:Y:S02]  /*a850*/  @!P0 SYNCS.PHASECHK.TRANS64 P0, [R0+URZ+0x78], R9 ;  /* 0x00007809000085a7 */ /* 0x000ee400080010ff */
[----:B---3--:R-:W-:Y:S05]  /*a860*/  @!P0 BRA `(.L_x_186) ;  /* 0xfffffffc00f08947 */ /* 0x008fea000383ffff */
[----:B------:R-:W-:Y:S05]  /*a870*/  BRA `(.L_x_187) ;  /* 0xffffffa800587947 */ /* 0x000fea000383ffff */
.L_x_95:
[----:B------:R-:W-:Y:S07]  /*a880*/  MOV R0, UR21 ;  /* 0x0000001500007c02 */ /* 0x000fee0008000f00 */
.L_x_188:
[----:B--2---:R2:W3:Y:S02]  /*a890*/  SYNCS.PHASECHK.TRANS64.TRYWAIT P0, [R0+URZ+0x80], R9 ;  /* 0x00008009000075a7 */ /* 0x0044e400080011ff */
[----:B---3--:R-:W-:Y:S05]  /*a8a0*/  @!P0 NANOSLEEP.SYNCS 0x989680 ;  /* 0x009896800000895d */ /* 0x008fea0003900000 */
[----:B------:R-:W3:Y:S02]  /*a8b0*/  @!P0 SYNCS.PHASECHK.TRANS64 P0, [R0+URZ+0x80], R9 ;  /* 0x00008009000085a7 */ /* 0x000ee400080010ff */
[----:B---3--:R-:W-:Y:S05]  /*a8c0*/  @!P0 BRA `(.L_x_188) ;  /* 0xfffffffc00f08947 */ /* 0x008fea000383ffff */
[----:B------:R-:W-:Y:S05]  /*a8d0*/  BRA `(.L_x_189) ;  /* 0xffffffa800b47947 */ /* 0x000fea000383ffff */
.L_x_96:
[----:B------:R-:W-:Y:S07]  /*a8e0*/  MOV R0, UR21 ;  /* 0x0000001500007c02 */ /* 0x000fee0008000f00 */
.L_x_190:
[----:B--2---:R2:W3:Y:S02]  /*a8f0*/  SYNCS.PHASECHK.TRANS64.TRYWAIT P0, [R0+URZ+0x88], R9 ;  /* 0x00008809000075a7 */ /* 0x0044e400080011ff */
[----:B---3--:R-:W-:Y:S05]  /*a900*/  @!P0 NANOSLEEP.SYNCS 0x989680 ;  /* 0x009896800000895d */ /* 0x008fea0003900000 */
[----:B------:R-:W3:Y:S02]  /*a910*/  @!P0 SYNCS.PHASECHK.TRANS64 P0, [R0+URZ+0x88], R9 ;  /* 0x00008809000085a7 */ /* 0x000ee400080010ff */
[----:B---3--:R-:W-:Y:S05]  /*a920*/  @!P0 BRA `(.L_x_190) ;  /* 0xfffffffc00f08947 */ /* 0x008fea000383ffff */
[----:B------:R-:W-:Y:S05]  /*a930*/  BRA `(.L_x_191) ;  /* 0xffffffac00107947 */ /* 0x000fea000383ffff */
.L_x_98:
[----:B------:R-:W-:-:S07]  /*a940*/  MOV R0, UR21 ;  /* 0x0000001500007c02 */ /* 0x000fce0008000f00 */
.L_x_192:
[----:B--2---:R2:W4:Y:S02]  /*a950*/  SYNCS.PHASECHK.TRANS64.TRYWAIT P0, [R0+URZ+0x70], R3 ;  /* 0x00007003000075a7 */ /* 0x00452400080011ff */
[----:B----4-:R-:W-:Y:S05]  /*a960*/  @!P0 NANOSLEEP.SYNCS 0x989680 ;  /* 0x009896800000895d */ /* 0x010fea0003900000 */
[----:B------:R-:W4:Y:S02]  /*a970*/  @!P0 SYNCS.PHASECHK.TRANS64 P0, [R0+URZ+0x70], R3 ;  /* 0x00007003000085a7 */ /* 0x000f2400080010ff */
[----:B----4-:R-:W-:Y:S05]  /*a980*/  @!P0 BRA `(.L_x_192) ;  /* 0xfffffffc00f08947 */ /* 0x010fea000383ffff */
[----:B------:R-:W-:Y:S05]  /*a990*/  BRA `(.L_x_193) ;  /* 0xffffffac00a07947 */ /* 0x000fea000383ffff */
.L_x_99:
[----:B--2---:R-:W-:-:S07]  /*a9a0*/  MOV R0, UR21 ;  /* 0x0000001500007c02 */ /* 0x004fce0008000f00 */
.L_x_194:
[----:B--2---:R2:W4:Y:S02]  /*a9b0*/  SYNCS.PHASECHK.TRANS64.TRYWAIT P0, [R0+URZ+0x78], R3 ;  /* 0x00007803000075a7 */ /* 0x00452400080011ff */
[----:B----4-:R-:W-:Y:S05]  /*a9c0*/  @!P0 NANOSLEEP.SYNCS 0x989680 ;  /* 0x009896800000895d */ /* 0x010fea0003900000 */
[----:B------:R-:W4:Y:S02]  /*a9d0*/  @!P0 SYNCS.PHASECHK.TRANS64 P0, [R0+URZ+0x78], R3 ;  /* 0x00007803000085a7 */ /* 0x000f2400080010ff */
[----:B----4-:R-:W-:Y:S05]  /*a9e0*/  @!P0 BRA `(.L_x_194) ;  /* 0xfffffffc00f08947 */ /* 0x010fea000383ffff */
[----:B------:R-:W-:Y:S05]  /*a9f0*/  BRA `(.L_x_195) ;  /* 0xffffffac00907947 */ /* 0x000fea000383ffff */
.L_x_100:
[----:B--2---:R-:W-:-:S07]  /*aa00*/  MOV R0, UR21 ;  /* 0x0000001500007c02 */ /* 0x004fce0008000f00 */
.L_x_196:
[----:B--2---:R2:W4:Y:S02]  /*aa10*/  SYNCS.PHASECHK.TRANS64.TRYWAIT P0, [R0+URZ+0x80], R3 ;  /* 0x00008003000075a7 */ /* 0x00452400080011ff */
[----:B----4-:R-:W-:Y:S05]  /*aa20*/  @!P0 NANOSLEEP.SYNCS 0x989680 ;  /* 0x009896800000895d */ /* 0x010fea0003900000 */
[----:B------:R-:W4:Y:S02]  /*aa30*/  @!P0 SYNCS.PHASECHK.TRANS64 P0, [R0+URZ+0x80], R3 ;  /* 0x00008003000085a7 */ /* 0x000f2400080010ff */
[----:B----4-:R-:W-:Y:S05]  /*aa40*/  @!P0 BRA `(.L_x_196) ;  /* 0xfffffffc00f08947 */ /* 0x010fea000383ffff */
[----:B------:R-:W-:Y:S05]  /*aa50*/  BRA `(.L_x_197) ;  /* 0xffffffac00807947 */ /* 0x000fea000383ffff */
.L_x_102:
[----:B-1----:R1:W2:Y:S02]  /*aa60*/  SYNCS.PHASECHK.TRANS64.TRYWAIT P0, [R3+URZ+0xa0], R0 ;  /* 0x0000a000030075a7 */ /* 0x0022a400080011ff */
[----:B--2---:R-:W-:Y:S05]  /*aa70*/  @!P0 NANOSLEEP.SYNCS 0x989680 ;  /* 0x009896800000895d */ /* 0x004fea0003900000 */
[----:B------:R-:W2:Y:S02]  /*aa80*/  @!P0 SYNCS.PHASECHK.TRANS64 P0, [R3+URZ+0xa0], R0 ;  /* 0x0000a000030085a7 */ /* 0x000ea400080010ff */
[----:B--2---:R-:W-:Y:S05]  /*aa90*/  @!P0 BRA `(.L_x_102) ;  /* 0xfffffffc00f08947 */ /* 0x004fea000383ffff */
[----:B------:R-:W-:Y:S05]  /*aaa0*/  BRA `(.L_x_198) ;  /* 0xffffffb000547947 */ /* 0x000fea000383ffff */
.L_x_113:
[----:B-1----:R-:W-:Y:S04]  /*aab0*/  MOV R0, UR43 ;  /* 0x0000002b00007c02 */ /* 0x002fe80008000f00 */
[----:B------:R1:W2:Y:S03]  /*aac0*/  SYNCS.PHASECHK.TRANS64.TRYWAIT P1, [R0+URZ+0x50], R5 ;  /* 0x00005005000075a7 */ /* 0x0002a600080211ff */
[----:B--2---:R-:W-:Y:S05]  /*aad0*/  @!P1 NANOSLEEP.SYNCS 0x989680 ;  /* 0x009896800000995d */ /* 0x004fea0003900000 */
[----:B------:R-:W2:Y:S02]  /*aae0*/  @!P1 SYNCS.PHASECHK.TRANS64 P1, [R0+URZ+0x50], R5 ;  /* 0x00005005000095a7 */ /* 0x000ea400080210ff */
[----:B--2---:R-:W-:Y:S05]  /*aaf0*/  @!P1 BRA `(.L_x_113) ;  /* 0xfffffffc00ec9947 */ /* 0x004fea000383ffff */
[----:B------:R-:W-:Y:S05]  /*ab00*/  BRA `(.L_x_112) ;  /* 0xffffffbc00b87947 */ /* 0x000fea000383ffff */
.L_x_115:
[----:B-1----:R1:W4:Y:S02]  /*ab10*/  SYNCS.PHASECHK.TRANS64.TRYWAIT P0, [R98+URZ+0xc0], R3 ;  /* 0x0000c003620075a7 */ /* 0x00232400080011ff */
[----:B----4-:R-:W-:Y:S05]  /*ab20*/  @!P0 NANOSLEEP.SYNCS 0x989680 ;  /* 0x009896800000895d */ /* 0x010fea0003900000 */
[----:B------:R-:W4:Y:S02]  /*ab30*/  @!P0 SYNCS.PHASECHK.TRANS64 P0, [R98+URZ+0xc0], R3 ;  /* 0x0000c003620085a7 */ /* 0x000f2400080010ff */
[----:B----4-:R-:W-:Y:S05]  /*ab40*/  @!P0 BRA `(.L_x_115) ;  /* 0xfffffffc00f08947 */ /* 0x010fea000383ffff */
[----:B------:R-:W-:Y:S05]  /*ab50*/  BRA `(.L_x_114) ;  /* 0xffffffbc00e07947 */ /* 0x000fea000383ffff */
.L_x_124:
[----:B---3--:R3:W4:Y:S02]  /*ab60*/  SYNCS.PHASECHK.TRANS64.TRYWAIT P0, [R3+URZ+0x50], R0 ;  /* 0x00005000030075a7 */ /* 0x00872400080011ff */
[----:B----4-:R-:W-:Y:S05]  /*ab70*/  @!P0 NANOSLEEP.SYNCS 0x989680 ;  /* 0x009896800000895d */ /* 0x010fea0003900000 */
[----:B------:R-:W4:Y:S02]  /*ab80*/  @!P0 SYNCS.PHASECHK.TRANS64 P0, [R3+URZ+0x50], R0 ;  /* 0x00005000030085a7 */ /* 0x000f2400080010ff */
[----:B----4-:R-:W-:Y:S05]  /*ab90*/  @!P0 BRA `(.L_x_124) ;  /* 0xfffffffc00f08947 */ /* 0x010fea000383ffff */
[----:B------:R-:W-:Y:S05]  /*aba0*/  BRA `(.L_x_123) ;  /* 0xffffffc800d07947 */ /* 0x000fea000383ffff */
.L_x_132:
[----:B-1----:R1:W4:Y:S02]  /*abb0*/  SYNCS.PHASECHK.TRANS64.TRYWAIT P0, [R62+URZ+0x50], R5 ;  /* 0x000050053e0075a7 */ /* 0x00232400080011ff */
[----:B----4-:R-:W-:Y:S05]  /*abc0*/  @!P0 NANOSLEEP.SYNCS 0x989680 ;  /* 0x009896800000895d */ /* 0x010fea0003900000 */
[----:B------:R-:W4:Y:S02]  /*abd0*/  @!P0 SYNCS.PHASECHK.TRANS64 P0, [R62+URZ+0x50], R5 ;  /* 0x000050053e0085a7 */ /* 0x000f2400080010ff */
[----:B----4-:R-:W-:Y:S05]  /*abe0*/  @!P0 BRA `(.L_x_132) ;  /* 0xfffffffc00f08947 */ /* 0x010fea000383ffff */
[----:B------:R-:W-:Y:S05]  /*abf0*/  BRA `(.L_x_131) ;  /* 0xffffffd400e87947 */ /* 0x000fea000383ffff */
.L_x_140:
[----:B-1----:R1:W4:Y:S02]  /*ac00*/  SYNCS.PHASECHK.TRANS64.TRYWAIT P0, [R61+URZ+0x50], R4 ;  /* 0x000050043d0075a7 */ /* 0x00232400080011ff */
[----:B----4-:R-:W-:Y:S05]  /*ac10*/  @!P0 NANOSLEEP.SYNCS 0x989680 ;  /* 0x009896800000895d */ /* 0x010fea0003900000 */
[----:B------:R-:W4:Y:S02]  /*ac20*/  @!P0 SYNCS.PHASECHK.TRANS64 P0, [R61+URZ+0x50], R4 ;  /* 0x000050043d0085a7 */ /* 0x000f2400080010ff */
[----:B----4-:R-:W-:Y:S05]  /*ac30*/  @!P0 BRA `(.L_x_140) ;  /* 0xfffffffc00f08947 */ /* 0x010fea000383ffff */
[----:B------:R-:W-:Y:S05]  /*ac40*/  BRA `(.L_x_139) ;  /* 0xffffffe000fc7947 */ /* 0x000fea000383ffff */
        .weak           $__internal_0_$__cuda_sm10x_tcgen05_guardrail_trap_col_being_dealloced_not_returned_by_alloc
        .type           $__internal_0_$__cuda_sm10x_tcgen05_guardrail_trap_col_being_dealloced_not_returned_by_alloc,@function
        .size           $__internal_0_$__cuda_sm10x_tcgen05_guardrail_trap_col_being_dealloced_not_returned_by_alloc,($__internal_1_$__cuda_sm10x_tcgen05_guardrail_trap_phase_invalid_during_alloc - $__internal_0_$__cuda_sm10x_tcgen05_guardrail_trap_col_being_dealloced_not_returned_by_alloc)
$__internal_0_$__cuda_sm10x_tcgen05_guardrail_trap_col_being_dealloced_not_returned_by_alloc:
[----:B------:R-:W-:Y:S05]  /*ac50*/  BPT.TRAP 0x1 ;  /* 0x000000040000795c */ /* 0x000fea0000300000 */
[----:B------:R-:W-:-:S04]  /*ac60*/  HFMA2 R3, -RZ, RZ, 0, 0 ;  /* 0x00000000ff037431 */ /* 0x000fc800000001ff */
[----:B------:R-:W-:Y:S05]  /*ac70*/  RET.REL.NODEC R2 `(_ZN7cutlass13device_kernelINS_4gemm6kernel13GemmUniversalIN4cute5tupleIJiiiiEEENS1_10collective13CollectiveMmaINS1_35MainloopSm100TmaUmmaWarpSpecializedILi5ELi2ELi4ENS5_IJNS4_1CILi2EEESB_NSA_ILi1EEEEEEEENS5_IJNSA_ILi128EEENSA_ILi256EEENSA_ILi64EEEEEENS_10bfloat16_tENS5_IJlSC_lEEESJ_SK_NS4_8TiledMMAINS4_8MMA_AtomIJNS4_26SM100_MMA_F16BF16_2x1SM_SSISJ_SJ_fLi128ELi256ELNS4_4UMMA5MajorE0ELSP_0ELNSO_7ScaleInE0ELSQ_0EEEEEENS4_6LayoutINS5_IJSC_SC_SC_EEENS5_IJNSA_ILi0EEESV_SV_EEEEENS5_IJNS4_10UnderscoreESY_SY_EEEEENS4_28SM100_TMA_2SM_LOAD_MULTICASTENS4_14ComposedLayoutINS4_7SwizzleILi3ELi4ELi3EEENS4_18smem_ptr_flag_bitsILi16EEENST_INS5_IJNSA_ILi8EEESH_EEENS5_IJSH_SC_EEEEEEEvNS4_8identityENS4_18SM100_TMA_2SM_LOADES1B_vS1C_EENS_8epilogue10collective18CollectiveEpilogueINS1F_23Sm100TmaWarpSpecializedILi4ELi2ELi32ELb1ELb0EEEJNS5_IJSH_SG_SH_EEENS5_IJNST_ISH_SC_EENST_INS5_IJNSA_ILi32EEESB_EEENS5_IJSC_SF_EEEEEEEESJ_SK_SJ_SK_NS1F_6fusion15FusionCallbacksIS1J_NS1R_17LinearCombinationISJ_fSJ_fLNS_15FloatRoundStyleE2EEES1K_S1Q_JEEENS4_5SM1004TMEM4LOAD26SM100_TMEM_LOAD_32dp32b32xENS4_13SM90_TMA_LOADENS12_INS13_ILi2ELi4ELi3EEES16_NST_INS5_IJS17_S1M_EEENS5_IJS1M_SC_EEEEEEENS4_39AutoVectorizingCopyWithAssumedAlignmentILi128EEENS4_14SM90_TMA_STOREES26_S28_S28_EEEvvEEEEvNT_6ParamsE) ;  /* 0xffffff5002e07950 */ /* 0x000fea0003c3ffff */
        .weak           $__internal_1_$__cuda_sm10x_tcgen05_guardrail_trap_phase_invalid_during_alloc
        .type           $__internal_1_$__cuda_sm10x_tcgen05_guardrail_trap_phase_invalid_during_alloc,@function
        .size           $__internal_1_$__cuda_sm10x_tcgen05_guardrail_trap_phase_invalid_during_alloc,($__internal_2_$__cuda_sm10x_tcgen05_guardrail_trap_unallocated_columns_being_dealloced - $__internal_1_$__cuda_sm10x_tcgen05_guardrail_trap_phase_invalid_during_alloc)
$__internal_1_$__cuda_sm10x_tcgen05_guardrail_trap_phase_invalid_during_alloc:
[----:B------:R-:W-:Y:S05]  /*ac80*/  BPT.TRAP 0x1 ;  /* 0x000000040000795c */ /* 0x000fea0000300000 */
[----:B------:R-:W-:-:S04]  /*ac90*/  MOV R5, 0x0 ;  /* 0x0000000000057802 */ /* 0x000fc80000000f00 */
[----:B------:R-:W-:Y:S05]  /*aca0*/  RET.REL.NODEC R4 `(_ZN7cutlass13device_kernelINS_4gemm6kernel13GemmUniversalIN4cute5tupleIJiiiiEEENS1_10collective13CollectiveMmaINS1_35MainloopSm100TmaUmmaWarpSpecializedILi5ELi2ELi4ENS5_IJNS4_1CILi2EEESB_NSA_ILi1EEEEEEEENS5_IJNSA_ILi128EEENSA_ILi256EEENSA_ILi64EEEEEENS_10bfloat16_tENS5_IJlSC_lEEESJ_SK_NS4_8TiledMMAINS4_8MMA_AtomIJNS4_26SM100_MMA_F16BF16_2x1SM_SSISJ_SJ_fLi128ELi256ELNS4_4UMMA5MajorE0ELSP_0ELNSO_7ScaleInE0ELSQ_0EEEEEENS4_6LayoutINS5_IJSC_SC_SC_EEENS5_IJNSA_ILi0EEESV_SV_EEEEENS5_IJNS4_10UnderscoreESY_SY_EEEEENS4_28SM100_TMA_2SM_LOAD_MULTICASTENS4_14ComposedLayoutINS4_7SwizzleILi3ELi4ELi3EEENS4_18smem_ptr_flag_bitsILi16EEENST_INS5_IJNSA_ILi8EEESH_EEENS5_IJSH_SC_EEEEEEEvNS4_8identityENS4_18SM100_TMA_2SM_LOADES1B_vS1C_EENS_8epilogue10collective18CollectiveEpilogueINS1F_23Sm100TmaWarpSpecializedILi4ELi2ELi32ELb1ELb0EEEJNS5_IJSH_SG_SH_EEENS5_IJNST_ISH_SC_EENST_INS5_IJNSA_ILi32EEESB_EEENS5_IJSC_SF_EEEEEEEESJ_SK_SJ_SK_NS1F_6fusion15FusionCallbacksIS1J_NS1R_17LinearCombinationISJ_fSJ_fLNS_15FloatRoundStyleE2EEES1K_S1Q_JEEENS4_5SM1004TMEM4LOAD26SM100_TMEM_LOAD_32dp32b32xENS4_13SM90_TMA_LOADENS12_INS13_ILi2ELi4ELi3EEES16_NST_INS5_IJS17_S1M_EEENS5_IJS1M_SC_EEEEEEENS4_39AutoVectorizingCopyWithAssumedAlignmentILi128EEENS4_14SM90_TMA_STOREES26_S28_S28_EEEvvEEEEvNT_6ParamsE) ;  /* 0xffffff5004d47950 */ /* 0x000fea0003c3ffff */
        .weak           $__internal_2_$__cuda_sm10x_tcgen05_guardrail_trap_unallocated_columns_being_dealloced
        .type           $__internal_2_$__cuda_sm10x_tcgen05_guardrail_trap_unallocated_columns_being_dealloced,@function
        .size           $__internal_2_$__cuda_sm10x_tcgen05_guardrail_trap_unallocated_columns_being_dealloced,(.L_x_200 - $__internal_2_$__cuda_sm10x_tcgen05_guardrail_trap_unallocated_columns_being_dealloced)
$__internal_2_$__cuda_sm10x_tcgen05_guardrail_trap_unallocated_columns_being_dealloced:
[----:B------:R-:W-:Y:S05]  /*acb0*/  BPT.TRAP 0x1 ;  /* 0x000000040000795c */ /* 0x000fea0000300000 */
[----:B------:R-:W-:-:S04]  /*acc0*/  HFMA2 R3, -RZ, RZ, 0, 0 ;  /* 0x00000000ff037431 */ /* 0x000fc800000001ff */
[----:B------:R-:W-:Y:S05]  /*acd0*/  RET.REL.NODEC R2 `(_ZN7cutlass13device_kernelINS_4gemm6kernel13GemmUniversalIN4cute5tupleIJiiiiEEENS1_10collective13CollectiveMmaINS1_35MainloopSm100TmaUmmaWarpSpecializedILi5ELi2ELi4ENS5_IJNS4_1CILi2EEESB_NSA_ILi1EEEEEEEENS5_IJNSA_ILi128EEENSA_ILi256EEENSA_ILi64EEEEEENS_10bfloat16_tENS5_IJlSC_lEEESJ_SK_NS4_8TiledMMAINS4_8MMA_AtomIJNS4_26SM100_MMA_F16BF16_2x1SM_SSISJ_SJ_fLi128ELi256ELNS4_4UMMA5MajorE0ELSP_0ELNSO_7ScaleInE0ELSQ_0EEEEEENS4_6LayoutINS5_IJSC_SC_SC_EEENS5_IJNSA_ILi0EEESV_SV_EEEEENS5_IJNS4_10UnderscoreESY_SY_EEEEENS4_28SM100_TMA_2SM_LOAD_MULTICASTENS4_14ComposedLayoutINS4_7SwizzleILi3ELi4ELi3EEENS4_18smem_ptr_flag_bitsILi16EEENST_INS5_IJNSA_ILi8EEESH_EEENS5_IJSH_SC_EEEEEEEvNS4_8identityENS4_18SM100_TMA_2SM_LOADES1B_vS1C_EENS_8epilogue10collective18CollectiveEpilogueINS1F_23Sm100TmaWarpSpecializedILi4ELi2ELi32ELb1ELb0EEEJNS5_IJSH_SG_SH_EEENS5_IJNST_ISH_SC_EENST_INS5_IJNSA_ILi32EEESB_EEENS5_IJSC_SF_EEEEEEEESJ_SK_SJ_SK_NS1F_6fusion15FusionCallbacksIS1J_NS1R_17LinearCombinationISJ_fSJ_fLNS_15FloatRoundStyleE2EEES1K_S1Q_JEEENS4_5SM1004TMEM4LOAD26SM100_TMEM_LOAD_32dp32b32xENS4_13SM90_TMA_LOADENS12_INS13_ILi2ELi4ELi3EEES16_NST_INS5_IJS17_S1M_EEENS5_IJS1M_SC_EEEEEEENS4_39AutoVectorizingCopyWithAssumedAlignmentILi128EEENS4_14SM90_TMA_STOREES26_S28_S28_EEEvvEEEEvNT_6ParamsE) ;  /* 0xffffff5002c87950 */ /* 0x000fea0003c3ffff */
.L_x_199:
[----:B------:R-:W-:-:S00]  /*ace0*/  BRA `(.L_x_199) ;  /* 0xfffffffc00fc7947 */ /* 0x000fc0000383ffff */
[----:B------:R-:W-:-:S00]  /*acf0*/  NOP ;  /* 0x0000000000007918 */ /* 0x000fc00000000000 */
        /* <DEDUP_REMOVED lines=8> */
.L_x_200:


//--------------------- .nv.global.init           --------------------------
	.section	.nv.global.init,"aw",@progbits
.nv.global.init:
	.type		$str$27,@object
	.size		$str$27,($str$28 - $str$27)
$str$27:
        /*0000*/ 	.byte	0x28, 0x61, 0x64, 0x64, 0x72, 0x65, 0x73, 0x73, 0x20, 0x26, 0x20, 0x6d, 0x61, 0x73, 0x6b, 0x29
        /*0010*/ 	.byte	0x20, 0x3d, 0x3d, 0x20, 0x30, 0x00
	.type		$str$28,@object
	.size		$str$28,($str$26 - $str$28)
$str$28:
        /*0016*/ 	.byte	0x2f, 0x74, 0x6d, 0x70, 0x2f, 0x63, 0x75, 0x74, 0x6c, 0x61, 0x73, 0x73, 0x5f, 0x73, 0x77, 0x65
        /*0026*/ 	.byte	0x65, 0x70, 0x5f, 0x73, 0x72, 0x63, 0x2f, 0x69, 0x6e, 0x63, 0x6c, 0x75, 0x64, 0x65, 0x2f, 0x63
        /*0036*/ 	.byte	0x75, 0x74, 0x65, 0x2f, 0x70, 0x6f, 0x69, 0x6e, 0x74, 0x65, 0x72, 0x5f, 0x66, 0x6c, 0x61, 0x67
        /*0046*/ 	.byte	0x67, 0x65, 0x64, 0x2e, 0x68, 0x70, 0x70, 0x00
	.type		$str$26,@object
	.size		$str$26,($str$25 - $str$26)
$str$26:
        /*004e*/ 	.byte	0x2f, 0x74, 0x6d, 0x70, 0x2f, 0x63, 0x75, 0x74, 0x6c, 0x61, 0x73, 0x73, 0x5f, 0x73, 0x77, 0x65
        /*005e*/ 	.byte	0x65, 0x70, 0x5f, 0x73, 0x72, 0x63, 0x2f, 0x69, 0x6e, 0x63, 0x6c, 0x75, 0x64, 0x65, 0x2f, 0x63
        /*006e*/ 	.byte	0x75, 0x74, 0x65, 0x2f, 0x61, 0x74, 0x6f, 0x6d, 0x2f, 0x63, 0x6f, 0x70, 0x79, 0x5f, 0x74, 0x72
        /*007e*/ 	.byte	0x61, 0x69, 0x74, 0x73, 0x5f, 0x73, 0x6d, 0x31, 0x30, 0x30, 0x2e, 0x68, 0x70, 0x70, 0x00
	.type		$str$25,@object
	.size		$str$25,(__unnamed_1 - $str$25)
$str$25:
        /*008d*/ 	.byte	0x28, 0x28, 0x75, 0x69, 0x6e, 0x74, 0x33, 0x32, 0x5f, 0x74, 0x28, 0x74, 0x68, 0x72, 0x65, 0x61
        /*009d*/ 	.byte	0x64, 0x49, 0x64, 0x78, 0x2e, 0x78, 0x29, 0x20, 0x2f, 0x20, 0x33, 0x32, 0x29, 0x20, 0x25, 0x20
        /*00ad*/ 	.byte	0x34, 0x29, 0x20, 0x3d, 0x3d, 0x20, 0x28, 0x28, 0x28, 0x74, 0x6d, 0x65, 0x6d, 0x5f, 0x61, 0x64
        /*00bd*/ 	.byte	0x64, 0x72, 0x20, 0x3e, 0x3e, 0x20, 0x31, 0x36, 0x29, 0x20, 0x2f, 0x20, 0x33, 0x32, 0x29, 0x20
        /*00cd*/ 	.byte	0x25, 0x20, 0x34, 0x29, 0x00
	.type		__unnamed_1,@object
	.size		__unnamed_1,(__unnamed_2 - __unnamed_1)
__unnamed_1:
        /*00d2*/ 	.byte	0x61, 0x75, 0x74, 0x6f, 0x20, 0x63, 0x75, 0x74, 0x65, 0x3a, 0x3a, 0x61, 0x73, 0x5f, 0x70, 0x6f
        /* <DEDUP_REMOVED lines=24> */
        /*0262*/ 	.byte	0x43, 0x3c, 0x34, 0x30, 0x39, 0x36, 0x3e, 0x3e, 0x3e, 0x3e, 0x5d, 0x00
	.type		__unnamed_2,@object
	.size		__unnamed_2,(.L_2 - __unnamed_2)
__unnamed_2:
        /* <DEDUP_REMOVED lines=42> */
        /*050e*/ 	.byte	0x3e, 0x3e, 0x5d, 0x00
.L_2:


//--------------------- .nv.shared._ZN7cutlass13device_kernelINS_4gemm6kernel13GemmUniversalIN4cute5tupleIJiiiiEEENS1_10collective13CollectiveMmaINS1_35MainloopSm100TmaUmmaWarpSpecializedILi5ELi2ELi4ENS5_IJNS4_1CILi2EEESB_NSA_ILi1EEEEEEEENS5_IJNSA_ILi128EEENSA_ILi256EEENSA_ILi64EEEEEENS_10bfloat16_tENS5_IJlSC_lEEESJ_SK_NS4_8TiledMMAINS4_8MMA_AtomIJNS4_26SM100_MMA_F16BF16_2x1SM_SSISJ_SJ_fLi128ELi256ELNS4_4UMMA5MajorE0ELSP_0ELNSO_7ScaleInE0ELSQ_0EEEEEENS4_6LayoutINS5_IJSC_SC_SC_EEENS5_IJNSA_ILi0EEESV_SV_EEEEENS5_IJNS4_10UnderscoreESY_SY_EEEEENS4_28SM100_TMA_2SM_LOAD_MULTICASTENS4_14ComposedLayoutINS4_7SwizzleILi3ELi4ELi3EEENS4_18smem_ptr_flag_bitsILi16EEENST_INS5_IJNSA_ILi8EEESH_EEENS5_IJSH_SC_EEEEEEEvNS4_8identityENS4_18SM100_TMA_2SM_LOADES1B_vS1C_EENS_8epilogue10collective18CollectiveEpilogueINS1F_23Sm100TmaWarpSpecializedILi4ELi2ELi32ELb1ELb0EEEJNS5_IJSH_SG_SH_EEENS5_IJNST_ISH_SC_EENST_INS5_IJNSA_ILi32EEESB_EEENS5_IJSC_SF_EEEEEEEESJ_SK_SJ_SK_NS1F_6fusion15FusionCallbacksIS1J_NS1R_17LinearCombinationISJ_fSJ_fLNS_15FloatRoundStyleE2EEES1K_S1Q_JEEENS4_5SM1004TMEM4LOAD26SM100_TMEM_LOAD_32dp32b32xENS4_13SM90_TMA_LOADENS12_INS13_ILi2ELi4ELi3EEES16_NST_INS5_IJS17_S1M_EEENS5_IJS1M_SC_EEEEEEENS4_39AutoVectorizingCopyWithAssumedAlignmentILi128EEENS4_14SM90_TMA_STOREES26_S28_S28_EEEvvEEEEvNT_6ParamsE --------------------------
	.section	.nv.shared._ZN7cutlass13device_kernelINS_4gemm6kernel13GemmUniversalIN4cute5tupleIJiiiiEEENS1_10collective13CollectiveMmaINS1_35MainloopSm100TmaUmmaWarpSpecializedILi5ELi2ELi4ENS5_IJNS4_1CILi2EEESB_NSA_ILi1EEEEEEEENS5_IJNSA_ILi128EEENSA_ILi256EEENSA_ILi64EEEEEENS_10bfloat16_tENS5_IJlSC_lEEESJ_SK_NS4_8TiledMMAINS4_8MMA_AtomIJNS4_26SM100_MMA_F16BF16_2x1SM_SSISJ_SJ_fLi128ELi256ELNS4_4UMMA5MajorE0ELSP_0ELNSO_7ScaleInE0ELSQ_0EEEEEENS4_6LayoutINS5_IJSC_SC_SC_EEENS5_IJNSA_ILi0EEESV_SV_EEEEENS5_IJNS4_10UnderscoreESY_SY_EEEEENS4_28SM100_TMA_2SM_LOAD_MULTICASTENS4_14ComposedLayoutINS4_7SwizzleILi3ELi4ELi3EEENS4_18smem_ptr_flag_bitsILi16EEENST_INS5_IJNSA_ILi8EEESH_EEENS5_IJSH_SC_EEEEEEEvNS4_8identityENS4_18SM100_TMA_2SM_LOADES1B_vS1C_EENS_8epilogue10collective18CollectiveEpilogueINS1F_23Sm100TmaWarpSpecializedILi4ELi2ELi32ELb1ELb0EEEJNS5_IJSH_SG_SH_EEENS5_IJNST_ISH_SC_EENST_INS5_IJNSA_ILi32EEESB_EEENS5_IJSC_SF_EEEEEEEESJ_SK_SJ_SK_NS1F_6fusion15FusionCallbacksIS1J_NS1R_17LinearCombinationISJ_fSJ_fLNS_15FloatRoundStyleE2EEES1K_S1Q_JEEENS4_5SM1004TMEM4LOAD26SM100_TMEM_LOAD_32dp32b32xENS4_13SM90_TMA_LOADENS12_INS13_ILi2ELi4ELi3EEES16_NST_INS5_IJS17_S1M_EEENS5_IJS1M_SC_EEEEEEENS4_39AutoVectorizingCopyWithAssumedAlignmentILi128EEENS4_14SM90_TMA_STOREES26_S28_S28_EEEvvEEEEvNT_6ParamsE,"aw",@nobits
	.sectionflags	@""
	.align	16
	.zero		1024


//--------------------- .nv.shared.reserved.0     --------------------------
	.section	.nv.shared.reserved.0,"aw",@nobits
	.weak		__nv_reservedSMEM_offset_0_alias
	.size		__nv_reservedSMEM_offset_0_alias, 0, 64
	.other		__nv_reservedSMEM_offset_0_alias,@"STO_CUDA_RESERVED_SHARED STV_DEFAULT"
__nv_reservedSMEM_offset_0_alias:
	.zero		0
.nv.shared.reserved.0:
	.zero		64
	.weak		__nv_reservedSMEM_tcgen05_partition
	.type		__nv_reservedSMEM_tcgen05_partition,@object
	.size		__nv_reservedSMEM_tcgen05_partition,(.L_0 - __nv_reservedSMEM_tcgen05_partition)
__nv_reservedSMEM_tcgen05_partition:
	.zero		32
.L_0:


//--------------------- .nv.global                --------------------------
	.section	.nv.global,"aw",@nobits
.nv.global:
	.type		_ZN39_INTERNAL_6f46a9b9_4_k_cu_68368f1d_89704cute1_E,@object
	.size		_ZN39_INTERNAL_6f46a9b9_4_k_cu_68368f1d_89704cute1_E,(_ZN39_INTERNAL_6f46a9b9_4_k_cu_68368f1d_89704cuda3std3__45__cpo6cbeginE - _ZN39_INTERNAL_6f46a9b9_4_k_cu_68368f1d_89704cute1_E)
_ZN39_INTERNAL_6f46a9b9_4_k_cu_68368f1d_89704cute1_E:
	.zero		1
	.type		_ZN39_INTERNAL_6f46a9b9_4_k_cu_68368f1d_89704cuda3std3__45__cpo6cbeginE,@object
	.size		_ZN39_INTERNAL_6f46a9b9_4_k_cu_68368f1d_89704cuda3std3__45__cpo6cbeginE,(_ZN39_INTERNAL_6f46a9b9_4_k_cu_68368f1d_89704cuda3std3__48in_placeE - _ZN39_INTERNAL_6f46a9b9_4_k_cu_68368f1d_89704cuda3std3__45__cpo6cbeginE)
_ZN39_INTERNAL_6f46a9b9_4_k_cu_68368f1d_89704cuda3std3__45__cpo6cbeginE:
	.zero		1
	.type		_ZN39_INTERNAL_6f46a9b9_4_k_cu_68368f1d_89704cuda3std3__48in_placeE,@object
	.size		_ZN39_INTERNAL_6f46a9b9_4_k_cu_68368f1d_89704cuda3std3__48in_placeE,(_ZN39_INTERNAL_6f46a9b9_4_k_cu_68368f1d_89704cuda3std6ranges3__45__cpo9iter_moveE - _ZN39_INTERNAL_6f46a9b9_4_k_cu_68368f1d_89704cuda3std3__48in_placeE)
_ZN39_INTERNAL_6f46a9b9_4_k_cu_68368f1d_89704cuda3std3__48in_placeE:
	.zero		1
	.type		_ZN39_INTERNAL_6f46a9b9_4_k_cu_68368f1d_89704cuda3std6ranges3__45__cpo9iter_moveE,@object
	.size		_ZN39_INTERNAL_6f46a9b9_4_k_cu_68368f1d_89704cuda3std6ranges3__45__cpo9iter_moveE,(_ZN39_INTERNAL_6f46a9b9_4_k_cu_68368f1d_89704cuda3std3__45__cpo5beginE - _ZN39_INTERNAL_6f46a9b9_4_k_cu_68368f1d_89704cuda3std6ranges3__45__cpo9iter_moveE)
_ZN39_INTERNAL_6f46a9b9_4_k_cu_68368f1d_89704cuda3std6ranges3__45__cpo9iter_moveE:
	.zero		1
	.type		_ZN39_INTERNAL_6f46a9b9_4_k_cu_68368f1d_89704cuda3std3__45__cpo5beginE,@object
	.size		_ZN39_INTERNAL_6f46a9b9_4_k_cu_68368f1d_89704cuda3std3__45__cpo5beginE,(_ZN39_INTERNAL_6f46a9b9_4_k_cu_68368f1d_89704cuda3std3__441_GLOBAL__N__6f46a9b9_4_k_cu_68368f1d_89706ignoreE - _ZN39_INTERNAL_6f46a9b9_4_k_cu_68368f1d_89704cuda3std3__45__cpo5beginE)
_ZN39_INTERNAL_6f46a9b9_4_k_cu_68368f1d_89704cuda3std3__45__cpo5beginE:
	.zero		1
	.type		_ZN39_INTERNAL_6f46a9b9_4_k_cu_68368f1d_89704cuda3std3__441_GLOBAL__N__6f46a9b9_4_k_cu_68368f1d_89706ignoreE,@object
	.size		_ZN39_INTERNAL_6f46a9b9_4_k_cu_68368f1d_89704cuda3std3__441_GLOBAL__N__6f46a9b9_4_k_cu_68368f1d_89706ignoreE,(_ZN39_INTERNAL_6f46a9b9_4_k_cu_68368f1d_89704cute7productE - _ZN39_INTERNAL_6f46a9b9_4_k_cu_68368f1d_89704cuda3std3__441_GLOBAL__N__6f46a9b9_4_k_cu_68368f1d_89706ignoreE)
_ZN39_INTERNAL_6f46a9b9_4_k_cu_68368f1d_89704cuda3std3__441_GLOBAL__N__6f46a9b9_4_k_cu_68368f1d_89706ignoreE:
	.zero		1
	.type		_ZN39_INTERNAL_6f46a9b9_4_k_cu_68368f1d_89704cute7productE,@object
	.size		_ZN39_INTERNAL_6f46a9b9_4_k_cu_68368f1d_89704cute7productE,(_ZN39_INTERNAL_6f46a9b9_4_k_cu_68368f1d_89704cuda3std3__45__cpo3endE - _ZN39_INTERNAL_6f46a9b9_4_k_cu_68368f1d_89704cute7productE)
_ZN39_INTERNAL_6f46a9b9_4_k_cu_68368f1d_89704cute7productE:
	.zero		1
	.type		_ZN39_INTERNAL_6f46a9b9_4_k_cu_68368f1d_89704cuda3std3__45__cpo3endE,@object
	.size		_ZN39_INTERNAL_6f46a9b9_4_k_cu_68368f1d_89704cuda3std3__45__cpo3endE,(_ZN39_INTERNAL_6f46a9b9_4_k_cu_68368f1d_89704cuda3std3__419piecewise_constructE - _ZN39_INTERNAL_6f46a9b9_4_k_cu_68368f1d_89704cuda3std3__45__cpo3endE)
_ZN39_INTERNAL_6f46a9b9_4_k_cu_68368f1d_89704cuda3std3__45__cpo3endE:
	.zero		1
	.type		_ZN39_INTERNAL_6f46a9b9_4_k_cu_68368f1d_89704cuda3std3__419piecewise_constructE,@object
	.size		_ZN39_INTERNAL_6f46a9b9_4_k_cu_68368f1d_89704cuda3std3__419piecewise_constructE,(_ZN39_INTERNAL_6f46a9b9_4_k_cu_68368f1d_89704cuda3std3__45__cpo4cendE - _ZN39_INTERNAL_6f46a9b9_4_k_cu_68368f1d_89704cuda3std3__419piecewise_constructE)
_ZN39_INTERNAL_6f46a9b9_4_k_cu_68368f1d_89704cuda3std3__419piecewise_constructE:
	.zero		1
	.type		_ZN39_INTERNAL_6f46a9b9_4_k_cu_68368f1d_89704cuda3std3__45__cpo4cendE,@object
	.size		_ZN39_INTERNAL_6f46a9b9_4_k_cu_68368f1d_89704cuda3std3__45__cpo4cendE,(_ZN39_INTERNAL_6f46a9b9_4_k_cu_68368f1d_89704cuda3std6ranges3__45__cpo4swapE - _ZN39_INTERNAL_6f46a9b9_4_k_cu_68368f1d_89704cuda3std3__45__cpo4cendE)
_ZN39_INTERNAL_6f46a9b9_4_k_cu_68368f1d_89704cuda3std3__45__cpo4cendE:
	.zero		1
	.type		_ZN39_INTERNAL_6f46a9b9_4_k_cu_68368f1d_89704cuda3std6ranges3__45__cpo4swapE,@object
	.size		_ZN39_INTERNAL_6f46a9b9_4_k_cu_68368f1d_89704cuda3std6ranges3__45__cpo4swapE,(.L_10 - _ZN39_INTERNAL_6f46a9b9_4_k_cu_68368f1d_89704cuda3std6ranges3__45__cpo4swapE)
_ZN39_INTERNAL_6f46a9b9_4_k_cu_68368f1d_89704cuda3std6ranges3__45__cpo4swapE:
	.zero		1
.L_10:


//--------------------- .nv.constant0._ZN7cutlass13device_kernelINS_4gemm6kernel13GemmUniversalIN4cute5tupleIJiiiiEEENS1_10collective13CollectiveMmaINS1_35MainloopSm100TmaUmmaWarpSpecializedILi5ELi2ELi4ENS5_IJNS4_1CILi2EEESB_NSA_ILi1EEEEEEEENS5_IJNSA_ILi128EEENSA_ILi256EEENSA_ILi64EEEEEENS_10bfloat16_tENS5_IJlSC_lEEESJ_SK_NS4_8TiledMMAINS4_8MMA_AtomIJNS4_26SM100_MMA_F16BF16_2x1SM_SSISJ_SJ_fLi128ELi256ELNS4_4UMMA5MajorE0ELSP_0ELNSO_7ScaleInE0ELSQ_0EEEEEENS4_6LayoutINS5_IJSC_SC_SC_EEENS5_IJNSA_ILi0EEESV_SV_EEEEENS5_IJNS4_10UnderscoreESY_SY_EEEEENS4_28SM100_TMA_2SM_LOAD_MULTICASTENS4_14ComposedLayoutINS4_7SwizzleILi3ELi4ELi3EEENS4_18smem_ptr_flag_bitsILi16EEENST_INS5_IJNSA_ILi8EEESH_EEENS5_IJSH_SC_EEEEEEEvNS4_8identityENS4_18SM100_TMA_2SM_LOADES1B_vS1C_EENS_8epilogue10collective18CollectiveEpilogueINS1F_23Sm100TmaWarpSpecializedILi4ELi2ELi32ELb1ELb0EEEJNS5_IJSH_SG_SH_EEENS5_IJNST_ISH_SC_EENST_INS5_IJNSA_ILi32EEESB_EEENS5_IJSC_SF_EEEEEEEESJ_SK_SJ_SK_NS1F_6fusion15FusionCallbacksIS1J_NS1R_17LinearCombinationISJ_fSJ_fLNS_15FloatRoundStyleE2EEES1K_S1Q_JEEENS4_5SM1004TMEM4LOAD26SM100_TMEM_LOAD_32dp32b32xENS4_13SM90_TMA_LOADENS12_INS13_ILi2ELi4ELi3EEES16_NST_INS5_IJS17_S1M_EEENS5_IJS1M_SC_EEEEEEENS4_39AutoVectorizingCopyWithAssumedAlignmentILi128EEENS4_14SM90_TMA_STOREES26_S28_S28_EEEvvEEEEvNT_6ParamsE --------------------------
	.section	.nv.constant0._ZN7cutlass13device_kernelINS_4gemm6kernel13GemmUniversalIN4cute5tupleIJiiiiEEENS1_10collective13CollectiveMmaINS1_35MainloopSm100TmaUmmaWarpSpecializedILi5ELi2ELi4ENS5_IJNS4_1CILi2EEESB_NSA_ILi1EEEEEEEENS5_IJNSA_ILi128EEENSA_ILi256EEENSA_ILi64EEEEEENS_10bfloat16_tENS5_IJlSC_lEEESJ_SK_NS4_8TiledMMAINS4_8MMA_AtomIJNS4_26SM100_MMA_F16BF16_2x1SM_SSISJ_SJ_fLi128ELi256ELNS4_4UMMA5MajorE0ELSP_0ELNSO_7ScaleInE0ELSQ_0EEEEEENS4_6LayoutINS5_IJSC_SC_SC_EEENS5_IJNSA_ILi0EEESV_SV_EEEEENS5_IJNS4_10UnderscoreESY_SY_EEEEENS4_28SM100_TMA_2SM_LOAD_MULTICASTENS4_14ComposedLayoutINS4_7SwizzleILi3ELi4ELi3EEENS4_18smem_ptr_flag_bitsILi16EEENST_INS5_IJNSA_ILi8EEESH_EEENS5_IJSH_SC_EEEEEEEvNS4_8identityENS4_18SM100_TMA_2SM_LOADES1B_vS1C_EENS_8epilogue10collective18CollectiveEpilogueINS1F_23Sm100TmaWarpSpecializedILi4ELi2ELi32ELb1ELb0EEEJNS5_IJSH_SG_SH_EEENS5_IJNST_ISH_SC_EENST_INS5_IJNSA_ILi32EEESB_EEENS5_IJSC_SF_EEEEEEEESJ_SK_SJ_SK_NS1F_6fusion15FusionCallbacksIS1J_NS1R_17LinearCombinationISJ_fSJ_fLNS_15FloatRoundStyleE2EEES1K_S1Q_JEEENS4_5SM1004TMEM4LOAD26SM100_TMEM_LOAD_32dp32b32xENS4_13SM90_TMA_LOADENS12_INS13_ILi2ELi4ELi3EEES16_NST_INS5_IJS17_S1M_EEENS5_IJS1M_SC_EEEEEEENS4_39AutoVectorizingCopyWithAssumedAlignmentILi128EEENS4_14SM90_TMA_STOREES26_S28_S28_EEEvvEEEEvNT_6ParamsE,"a",@progbits
	.sectionflags	@""
	.align	4
.nv.constant0._ZN7cutlass13device_kernelINS_4gemm6kernel13GemmUniversalIN4cute5tupleIJiiiiEEENS1_10collective13CollectiveMmaINS1_35MainloopSm100TmaUmmaWarpSpecializedILi5ELi2ELi4ENS5_IJNS4_1CILi2EEESB_NSA_ILi1EEEEEEEENS5_IJNSA_ILi128EEENSA_ILi256EEENSA_ILi64EEEEEENS_10bfloat16_tENS5_IJlSC_lEEESJ_SK_NS4_8TiledMMAINS4_8MMA_AtomIJNS4_26SM100_MMA_F16BF16_2x1SM_SSISJ_SJ_fLi128ELi256ELNS4_4UMMA5MajorE0ELSP_0ELNSO_7ScaleInE0ELSQ_0EEEEEENS4_6LayoutINS5_IJSC_SC_SC_EEENS5_IJNSA_ILi0EEESV_SV_EEEEENS5_IJNS4_10UnderscoreESY_SY_EEEEENS4_28SM100_TMA_2SM_LOAD_MULTICASTENS4_14ComposedLayoutINS4_7SwizzleILi3ELi4ELi3EEENS4_18smem_ptr_flag_bitsILi16EEENST_INS5_IJNSA_ILi8EEESH_EEENS5_IJSH_SC_EEEEEEEvNS4_8identityENS4_18SM100_TMA_2SM_LOADES1B_vS1C_EENS_8epilogue10collective18CollectiveEpilogueINS1F_23Sm100TmaWarpSpecializedILi4ELi2ELi32ELb1ELb0EEEJNS5_IJSH_SG_SH_EEENS5_IJNST_ISH_SC_EENST_INS5_IJNSA_ILi32EEESB_EEENS5_IJSC_SF_EEEEEEEESJ_SK_SJ_SK_NS1F_6fusion15FusionCallbacksIS1J_NS1R_17LinearCombinationISJ_fSJ_fLNS_15FloatRoundStyleE2EEES1K_S1Q_JEEENS4_5SM1004TMEM4LOAD26SM100_TMEM_LOAD_32dp32b32xENS4_13SM90_TMA_LOADENS12_INS13_ILi2ELi4ELi3EEES16_NST_INS5_IJS17_S1M_EEENS5_IJS1M_SC_EEEEEEENS4_39AutoVectorizingCopyWithAssumedAlignmentILi128EEENS4_14SM90_TMA_STOREES26_S28_S28_EEEvvEEEEvNT_6ParamsE:
	.zero		2944


//--------------------- SYMBOLS --------------------------

	.type		.nv.reservedSmem.offset0,@object
	.size		.nv.reservedSmem.offset0,0x4
	.type		.nv.reservedSmem.cap,@object
	.size		.nv.reservedSmem.cap,0x4
	.type		__assertfail,@function
